//
// Generated by NVIDIA NVVM Compiler
//
// Compiler Build ID: CL-36424714
// Cuda compilation tools, release 13.0, V13.0.88
// Based on NVVM 20.0.0
//

.version 9.0
.target sm_100
.address_size 64

	// .globl	_Z16jacobi_iterationPdS_i

.visible .entry _Z16jacobi_iterationPdS_i(
	.param .u64 .ptr .align 1 _Z16jacobi_iterationPdS_i_param_0,
	.param .u64 .ptr .align 1 _Z16jacobi_iterationPdS_i_param_1,
	.param .u32 _Z16jacobi_iterationPdS_i_param_2
)
{
	.reg .pred 	%p<115>;
	.reg .b32 	%r<132>;
	.reg .b64 	%rd<82>;
	.reg .b64 	%fd<64>;

	ld.param.u64 	%rd3, [_Z16jacobi_iterationPdS_i_param_0];
	ld.param.u64 	%rd4, [_Z16jacobi_iterationPdS_i_param_1];
	ld.param.u32 	%r41, [_Z16jacobi_iterationPdS_i_param_2];
	cvta.to.global.u64 	%rd1, %rd3;
	cvta.to.global.u64 	%rd2, %rd4;
	mov.u32 	%r42, %ctaid.y;
	mov.u32 	%r43, %ntid.y;
	mov.u32 	%r44, %tid.y;
	mad.lo.s32 	%r1, %r42, %r43, %r44;
	mov.u32 	%r45, %ctaid.x;
	mov.u32 	%r46, %ntid.x;
	mov.u32 	%r47, %tid.x;
	mad.lo.s32 	%r129, %r45, %r46, %r47;
	mov.u32 	%r48, %nctaid.x;
	mul.lo.s32 	%r3, %r48, %r46;
	mov.u32 	%r49, %nctaid.y;
	mul.lo.s32 	%r4, %r49, %r43;
	add.s32 	%r5, %r41, -1;
	setp.ge.s32 	%p4, %r129, %r5;
	@%p4 bra 	$L__BB0_31;
	shr.u32 	%r50, %r41, 31;
	add.s32 	%r51, %r41, %r50;
	shr.s32 	%r52, %r51, 1;
	mul.hi.s32 	%r53, %r41, -1717986919;
	shr.u32 	%r54, %r53, 31;
	shr.s32 	%r55, %r53, 2;
	add.s32 	%r56, %r55, %r54;
	add.s32 	%r6, %r56, %r52;
	mul.hi.s32 	%r57, %r41, 1717986919;
	shr.u32 	%r58, %r57, 31;
	shr.s32 	%r59, %r57, 2;
	add.s32 	%r60, %r59, %r58;
	add.s32 	%r7, %r52, %r60;
	add.s32 	%r8, %r1, %r4;
	max.s32 	%r61, %r8, %r5;
	setp.lt.s32 	%p5, %r8, %r5;
	selp.u32 	%r62, 1, 0, %p5;
	add.s32 	%r63, %r8, %r62;
	sub.s32 	%r64, %r61, %r63;
	div.u32 	%r65, %r64, %r4;
	add.s32 	%r9, %r65, %r62;
	and.b32  	%r10, %r9, 3;
	setp.lt.s32 	%p6, %r8, %r6;
	setp.gt.s32 	%p7, %r8, %r7;
	or.pred  	%p1, %p6, %p7;
	add.s32 	%r11, %r8, %r4;
	add.s32 	%r12, %r11, %r4;
	mul.wide.s32 	%rd33, %r41, 8;
	not.pred 	%p22, %p1;
	mov.u32 	%r126, %r129;
$L__BB0_2:
	setp.ge.s32 	%p8, %r1, %r5;
	@%p8 bra 	$L__BB0_30;
	setp.eq.s32 	%p9, %r10, 3;
	add.s32 	%r66, %r126, -1;
	mul.lo.s32 	%r14, %r66, %r41;
	shl.b32 	%r67, %r41, 1;
	add.s32 	%r15, %r14, %r67;
	mov.u32 	%r127, %r1;
	@%p9 bra 	$L__BB0_12;
	setp.gt.s32 	%p10, %r126, 0;
	setp.ne.s32 	%p11, %r1, 0;
	and.pred  	%p12, %p10, %p11;
	max.s32 	%r68, %r1, %r126;
	setp.gt.s32 	%p13, %r68, %r7;
	min.s32 	%r69, %r1, %r126;
	setp.lt.s32 	%p14, %r69, %r6;
	or.pred  	%p15, %p14, %p13;
	and.pred  	%p16, %p12, %p15;
	not.pred 	%p17, %p16;
	@%p17 bra 	$L__BB0_6;
	add.s32 	%r70, %r1, %r14;
	mul.wide.s32 	%rd5, %r70, 8;
	add.s64 	%rd6, %rd1, %rd5;
	ld.global.f64 	%fd1, [%rd6];
	add.s32 	%r71, %r1, %r15;
	mul.wide.s32 	%rd7, %r71, 8;
	add.s64 	%rd8, %rd1, %rd7;
	ld.global.f64 	%fd2, [%rd8];
	add.f64 	%fd3, %fd1, %fd2;
	add.s32 	%r72, %r70, %r41;
	add.s64 	%rd10, %rd6, %rd33;
	ld.global.f64 	%fd4, [%rd10+-8];
	add.f64 	%fd5, %fd3, %fd4;
	ld.global.f64 	%fd6, [%rd10+8];
	add.f64 	%fd7, %fd5, %fd6;
	mul.f64 	%fd8, %fd7, 0d3FD0000000000000;
	mul.wide.s32 	%rd11, %r72, 8;
	add.s64 	%rd12, %rd2, %rd11;
	st.global.f64 	[%rd12], %fd8;
$L__BB0_6:
	setp.eq.s32 	%p18, %r10, 0;
	mov.u32 	%r127, %r8;
	@%p18 bra 	$L__BB0_12;
	setp.le.s32 	%p19, %r126, %r7;
	setp.ge.s32 	%p20, %r126, %r6;
	setp.lt.s32 	%p21, %r126, 1;
	and.pred  	%p23, %p22, %p19;
	and.pred  	%p24, %p20, %p23;
	or.pred  	%p25, %p21, %p24;
	@%p25 bra 	$L__BB0_9;
	add.s32 	%r73, %r8, %r14;
	mul.wide.s32 	%rd13, %r73, 8;
	add.s64 	%rd14, %rd1, %rd13;
	ld.global.f64 	%fd9, [%rd14];
	add.s32 	%r74, %r8, %r15;
	mul.wide.s32 	%rd15, %r74, 8;
	add.s64 	%rd16, %rd1, %rd15;
	ld.global.f64 	%fd10, [%rd16];
	add.f64 	%fd11, %fd9, %fd10;
	add.s32 	%r75, %r73, %r41;
	add.s64 	%rd18, %rd14, %rd33;
	ld.global.f64 	%fd12, [%rd18+-8];
	add.f64 	%fd13, %fd11, %fd12;
	ld.global.f64 	%fd14, [%rd18+8];
	add.f64 	%fd15, %fd13, %fd14;
	mul.f64 	%fd16, %fd15, 0d3FD0000000000000;
	mul.wide.s32 	%rd19, %r75, 8;
	add.s64 	%rd20, %rd2, %rd19;
	st.global.f64 	[%rd20], %fd16;
$L__BB0_9:
	setp.lt.s32 	%p26, %r126, 1;
	setp.eq.s32 	%p27, %r10, 1;
	setp.ne.s32 	%p28, %r10, 1;
	selp.b32 	%r127, %r12, %r11, %p28;
	or.pred  	%p29, %p27, %p26;
	@%p29 bra 	$L__BB0_12;
	max.s32 	%r76, %r11, %r126;
	setp.le.s32 	%p30, %r76, %r7;
	min.s32 	%r77, %r11, %r126;
	setp.ge.s32 	%p31, %r77, %r6;
	and.pred  	%p32, %p31, %p30;
	mov.u32 	%r127, %r12;
	@%p32 bra 	$L__BB0_12;
	add.s32 	%r78, %r11, %r14;
	mul.wide.s32 	%rd21, %r78, 8;
	add.s64 	%rd22, %rd1, %rd21;
	ld.global.f64 	%fd17, [%rd22];
	add.s32 	%r79, %r11, %r15;
	mul.wide.s32 	%rd23, %r79, 8;
	add.s64 	%rd24, %rd1, %rd23;
	ld.global.f64 	%fd18, [%rd24];
	add.f64 	%fd19, %fd17, %fd18;
	add.s32 	%r80, %r78, %r41;
	add.s64 	%rd26, %rd22, %rd33;
	ld.global.f64 	%fd20, [%rd26+-8];
	add.f64 	%fd21, %fd19, %fd20;
	ld.global.f64 	%fd22, [%rd26+8];
	add.f64 	%fd23, %fd21, %fd22;
	mul.f64 	%fd24, %fd23, 0d3FD0000000000000;
	mul.wide.s32 	%rd27, %r80, 8;
	add.s64 	%rd28, %rd2, %rd27;
	st.global.f64 	[%rd28], %fd24;
	mov.u32 	%r127, %r12;
$L__BB0_12:
	setp.lt.u32 	%p33, %r9, 3;
	@%p33 bra 	$L__BB0_30;
$L__BB0_13:
	setp.lt.s32 	%p34, %r126, 1;
	setp.eq.s32 	%p35, %r127, 0;
	or.pred  	%p36, %p34, %p35;
	@%p36 bra 	$L__BB0_17;
	setp.lt.s32 	%p37, %r126, %r6;
	@%p37 bra 	$L__BB0_16;
	setp.ge.s32 	%p38, %r127, %r6;
	max.s32 	%r81, %r127, %r126;
	setp.le.s32 	%p39, %r81, %r7;
	and.pred  	%p40, %p39, %p38;
	@%p40 bra 	$L__BB0_17;
$L__BB0_16:
	add.s32 	%r82, %r127, %r14;
	mul.wide.s32 	%rd29, %r82, 8;
	add.s64 	%rd30, %rd1, %rd29;
	ld.global.f64 	%fd25, [%rd30];
	add.s32 	%r83, %r127, %r15;
	mul.wide.s32 	%rd31, %r83, 8;
	add.s64 	%rd32, %rd1, %rd31;
	ld.global.f64 	%fd26, [%rd32];
	add.f64 	%fd27, %fd25, %fd26;
	add.s32 	%r84, %r82, %r41;
	add.s64 	%rd34, %rd30, %rd33;
	ld.global.f64 	%fd28, [%rd34+-8];
	add.f64 	%fd29, %fd27, %fd28;
	ld.global.f64 	%fd30, [%rd34+8];
	add.f64 	%fd31, %fd29, %fd30;
	mul.f64 	%fd32, %fd31, 0d3FD0000000000000;
	mul.wide.s32 	%rd35, %r84, 8;
	add.s64 	%rd36, %rd2, %rd35;
	st.global.f64 	[%rd36], %fd32;
$L__BB0_17:
	setp.lt.s32 	%p41, %r126, 1;
	add.s32 	%r19, %r127, %r4;
	@%p41 bra 	$L__BB0_21;
	setp.lt.s32 	%p42, %r126, %r6;
	@%p42 bra 	$L__BB0_20;
	setp.ge.s32 	%p43, %r19, %r6;
	max.s32 	%r85, %r19, %r126;
	setp.le.s32 	%p44, %r85, %r7;
	and.pred  	%p45, %p44, %p43;
	@%p45 bra 	$L__BB0_21;
$L__BB0_20:
	add.s32 	%r86, %r19, %r14;
	mul.wide.s32 	%rd37, %r86, 8;
	add.s64 	%rd38, %rd1, %rd37;
	ld.global.f64 	%fd33, [%rd38];
	add.s32 	%r87, %r19, %r15;
	mul.wide.s32 	%rd39, %r87, 8;
	add.s64 	%rd40, %rd1, %rd39;
	ld.global.f64 	%fd34, [%rd40];
	add.f64 	%fd35, %fd33, %fd34;
	add.s32 	%r88, %r86, %r41;
	add.s64 	%rd42, %rd38, %rd33;
	ld.global.f64 	%fd36, [%rd42+-8];
	add.f64 	%fd37, %fd35, %fd36;
	ld.global.f64 	%fd38, [%rd42+8];
	add.f64 	%fd39, %fd37, %fd38;
	mul.f64 	%fd40, %fd39, 0d3FD0000000000000;
	mul.wide.s32 	%rd43, %r88, 8;
	add.s64 	%rd44, %rd2, %rd43;
	st.global.f64 	[%rd44], %fd40;
$L__BB0_21:
	setp.lt.s32 	%p46, %r126, 1;
	add.s32 	%r20, %r19, %r4;
	@%p46 bra 	$L__BB0_25;
	setp.lt.s32 	%p47, %r126, %r6;
	@%p47 bra 	$L__BB0_24;
	setp.ge.s32 	%p48, %r20, %r6;
	max.s32 	%r89, %r20, %r126;
	setp.le.s32 	%p49, %r89, %r7;
	and.pred  	%p50, %p49, %p48;
	@%p50 bra 	$L__BB0_25;
$L__BB0_24:
	add.s32 	%r90, %r20, %r14;
	mul.wide.s32 	%rd45, %r90, 8;
	add.s64 	%rd46, %rd1, %rd45;
	ld.global.f64 	%fd41, [%rd46];
	add.s32 	%r91, %r20, %r15;
	mul.wide.s32 	%rd47, %r91, 8;
	add.s64 	%rd48, %rd1, %rd47;
	ld.global.f64 	%fd42, [%rd48];
	add.f64 	%fd43, %fd41, %fd42;
	add.s32 	%r92, %r90, %r41;
	add.s64 	%rd50, %rd46, %rd33;
	ld.global.f64 	%fd44, [%rd50+-8];
	add.f64 	%fd45, %fd43, %fd44;
	ld.global.f64 	%fd46, [%rd50+8];
	add.f64 	%fd47, %fd45, %fd46;
	mul.f64 	%fd48, %fd47, 0d3FD0000000000000;
	mul.wide.s32 	%rd51, %r92, 8;
	add.s64 	%rd52, %rd2, %rd51;
	st.global.f64 	[%rd52], %fd48;
$L__BB0_25:
	setp.lt.s32 	%p51, %r126, 1;
	add.s32 	%r21, %r20, %r4;
	@%p51 bra 	$L__BB0_29;
	setp.lt.s32 	%p52, %r126, %r6;
	@%p52 bra 	$L__BB0_28;
	setp.ge.s32 	%p53, %r21, %r6;
	max.s32 	%r93, %r21, %r126;
	setp.le.s32 	%p54, %r93, %r7;
	and.pred  	%p55, %p54, %p53;
	@%p55 bra 	$L__BB0_29;
$L__BB0_28:
	add.s32 	%r94, %r21, %r14;
	mul.wide.s32 	%rd53, %r94, 8;
	add.s64 	%rd54, %rd1, %rd53;
	ld.global.f64 	%fd49, [%rd54];
	add.s32 	%r95, %r21, %r15;
	mul.wide.s32 	%rd55, %r95, 8;
	add.s64 	%rd56, %rd1, %rd55;
	ld.global.f64 	%fd50, [%rd56];
	add.f64 	%fd51, %fd49, %fd50;
	add.s32 	%r96, %r94, %r41;
	add.s64 	%rd58, %rd54, %rd33;
	ld.global.f64 	%fd52, [%rd58+-8];
	add.f64 	%fd53, %fd51, %fd52;
	ld.global.f64 	%fd54, [%rd58+8];
	add.f64 	%fd55, %fd53, %fd54;
	mul.f64 	%fd56, %fd55, 0d3FD0000000000000;
	mul.wide.s32 	%rd59, %r96, 8;
	add.s64 	%rd60, %rd2, %rd59;
	st.global.f64 	[%rd60], %fd56;
$L__BB0_29:
	add.s32 	%r127, %r21, %r4;
	setp.lt.s32 	%p56, %r127, %r5;
	@%p56 bra 	$L__BB0_13;
$L__BB0_30:
	add.s32 	%r126, %r126, %r3;
	setp.lt.s32 	%p57, %r126, %r5;
	@%p57 bra 	$L__BB0_2;
$L__BB0_31:
	setp.ge.s32 	%p58, %r129, %r5;
	bar.sync 	0;
	@%p58 bra 	$L__BB0_62;
	shr.u32 	%r97, %r41, 31;
	add.s32 	%r98, %r41, %r97;
	shr.s32 	%r99, %r98, 1;
	mul.hi.s32 	%r100, %r41, -1717986919;
	shr.u32 	%r101, %r100, 31;
	shr.s32 	%r102, %r100, 2;
	add.s32 	%r103, %r102, %r101;
	add.s32 	%r24, %r103, %r99;
	mul.hi.s32 	%r104, %r41, 1717986919;
	shr.u32 	%r105, %r104, 31;
	shr.s32 	%r106, %r104, 2;
	add.s32 	%r107, %r106, %r105;
	add.s32 	%r25, %r99, %r107;
	add.s32 	%r26, %r1, %r4;
	max.s32 	%r108, %r26, %r5;
	setp.lt.s32 	%p59, %r26, %r5;
	selp.u32 	%r109, 1, 0, %p59;
	add.s32 	%r110, %r26, %r109;
	sub.s32 	%r111, %r108, %r110;
	div.u32 	%r112, %r111, %r4;
	add.s32 	%r27, %r112, %r109;
	and.b32  	%r28, %r27, 3;
	setp.lt.s32 	%p60, %r1, %r24;
	setp.gt.s32 	%p61, %r1, %r25;
	or.pred  	%p2, %p60, %p61;
	setp.lt.s32 	%p62, %r26, %r24;
	setp.gt.s32 	%p63, %r26, %r25;
	or.pred  	%p3, %p62, %p63;
	add.s32 	%r29, %r26, %r4;
	add.s32 	%r30, %r29, %r4;
	not.pred 	%p79, %p3;
$L__BB0_33:
	setp.ge.s32 	%p64, %r1, %r5;
	@%p64 bra 	$L__BB0_61;
	setp.eq.s32 	%p65, %r28, 3;
	mul.lo.s32 	%r32, %r129, %r41;
	mov.u32 	%r130, %r1;
	@%p65 bra 	$L__BB0_43;
	setp.gt.s32 	%p66, %r129, %r25;
	setp.lt.s32 	%p67, %r129, %r24;
	setp.gt.s32 	%p68, %r129, 0;
	setp.ne.s32 	%p69, %r1, 0;
	and.pred  	%p70, %p68, %p69;
	or.pred  	%p71, %p2, %p66;
	or.pred  	%p72, %p67, %p71;
	and.pred  	%p73, %p70, %p72;
	not.pred 	%p74, %p73;
	@%p74 bra 	$L__BB0_37;
	add.s32 	%r113, %r1, %r32;
	mul.wide.s32 	%rd61, %r113, 8;
	add.s64 	%rd62, %rd2, %rd61;
	ld.global.f64 	%fd57, [%rd62];
	add.s64 	%rd63, %rd1, %rd61;
	st.global.f64 	[%rd63], %fd57;
$L__BB0_37:
	setp.eq.s32 	%p75, %r28, 0;
	mov.u32 	%r130, %r26;
	@%p75 bra 	$L__BB0_43;
	setp.le.s32 	%p76, %r129, %r25;
	setp.ge.s32 	%p77, %r129, %r24;
	setp.lt.s32 	%p78, %r129, 1;
	and.pred  	%p80, %p79, %p76;
	and.pred  	%p81, %p77, %p80;
	or.pred  	%p82, %p78, %p81;
	@%p82 bra 	$L__BB0_40;
	add.s32 	%r114, %r26, %r32;
	mul.wide.s32 	%rd64, %r114, 8;
	add.s64 	%rd65, %rd2, %rd64;
	ld.global.f64 	%fd58, [%rd65];
	add.s64 	%rd66, %rd1, %rd64;
	st.global.f64 	[%rd66], %fd58;
$L__BB0_40:
	setp.lt.s32 	%p83, %r129, 1;
	setp.eq.s32 	%p84, %r28, 1;
	setp.ne.s32 	%p85, %r28, 1;
	selp.b32 	%r130, %r30, %r29, %p85;
	or.pred  	%p86, %p84, %p83;
	@%p86 bra 	$L__BB0_43;
	max.s32 	%r115, %r29, %r129;
	setp.le.s32 	%p87, %r115, %r25;
	min.s32 	%r116, %r29, %r129;
	setp.ge.s32 	%p88, %r116, %r24;
	and.pred  	%p89, %p88, %p87;
	mov.u32 	%r130, %r30;
	@%p89 bra 	$L__BB0_43;
	add.s32 	%r117, %r29, %r32;
	mul.wide.s32 	%rd67, %r117, 8;
	add.s64 	%rd68, %rd2, %rd67;
	ld.global.f64 	%fd59, [%rd68];
	add.s64 	%rd69, %rd1, %rd67;
	st.global.f64 	[%rd69], %fd59;
	mov.u32 	%r130, %r30;
$L__BB0_43:
	setp.lt.u32 	%p90, %r27, 3;
	@%p90 bra 	$L__BB0_61;
$L__BB0_44:
	setp.lt.s32 	%p91, %r129, 1;
	setp.eq.s32 	%p92, %r130, 0;
	or.pred  	%p93, %p91, %p92;
	@%p93 bra 	$L__BB0_48;
	setp.lt.s32 	%p94, %r129, %r24;
	@%p94 bra 	$L__BB0_47;
	setp.ge.s32 	%p95, %r130, %r24;
	max.s32 	%r118, %r130, %r129;
	setp.le.s32 	%p96, %r118, %r25;
	and.pred  	%p97, %p96, %p95;
	@%p97 bra 	$L__BB0_48;
$L__BB0_47:
	add.s32 	%r119, %r130, %r32;
	mul.wide.s32 	%rd70, %r119, 8;
	add.s64 	%rd71, %rd2, %rd70;
	ld.global.f64 	%fd60, [%rd71];
	add.s64 	%rd72, %rd1, %rd70;
	st.global.f64 	[%rd72], %fd60;
$L__BB0_48:
	setp.lt.s32 	%p98, %r129, 1;
	add.s32 	%r36, %r130, %r4;
	@%p98 bra 	$L__BB0_52;
	setp.lt.s32 	%p99, %r129, %r24;
	@%p99 bra 	$L__BB0_51;
	setp.ge.s32 	%p100, %r36, %r24;
	max.s32 	%r120, %r36, %r129;
	setp.le.s32 	%p101, %r120, %r25;
	and.pred  	%p102, %p101, %p100;
	@%p102 bra 	$L__BB0_52;
$L__BB0_51:
	add.s32 	%r121, %r36, %r32;
	mul.wide.s32 	%rd73, %r121, 8;
	add.s64 	%rd74, %rd2, %rd73;
	ld.global.f64 	%fd61, [%rd74];
	add.s64 	%rd75, %rd1, %rd73;
	st.global.f64 	[%rd75], %fd61;
$L__BB0_52:
	setp.lt.s32 	%p103, %r129, 1;
	add.s32 	%r37, %r36, %r4;
	@%p103 bra 	$L__BB0_56;
	setp.lt.s32 	%p104, %r129, %r24;
	@%p104 bra 	$L__BB0_55;
	setp.ge.s32 	%p105, %r37, %r24;
	max.s32 	%r122, %r37, %r129;
	setp.le.s32 	%p106, %r122, %r25;
	and.pred  	%p107, %p106, %p105;
	@%p107 bra 	$L__BB0_56;
$L__BB0_55:
	add.s32 	%r123, %r37, %r32;
	mul.wide.s32 	%rd76, %r123, 8;
	add.s64 	%rd77, %rd2, %rd76;
	ld.global.f64 	%fd62, [%rd77];
	add.s64 	%rd78, %rd1, %rd76;
	st.global.f64 	[%rd78], %fd62;
$L__BB0_56:
	setp.lt.s32 	%p108, %r129, 1;
	add.s32 	%r38, %r37, %r4;
	@%p108 bra 	$L__BB0_60;
	setp.lt.s32 	%p109, %r129, %r24;
	@%p109 bra 	$L__BB0_59;
	setp.ge.s32 	%p110, %r38, %r24;
	max.s32 	%r124, %r38, %r129;
	setp.le.s32 	%p111, %r124, %r25;
	and.pred  	%p112, %p111, %p110;
	@%p112 bra 	$L__BB0_60;
$L__BB0_59:
	add.s32 	%r125, %r38, %r32;
	mul.wide.s32 	%rd79, %r125, 8;
	add.s64 	%rd80, %rd2, %rd79;
	ld.global.f64 	%fd63, [%rd80];
	add.s64 	%rd81, %rd1, %rd79;
	st.global.f64 	[%rd81], %fd63;
$L__BB0_60:
	add.s32 	%r130, %r38, %r4;
	setp.lt.s32 	%p113, %r130, %r5;
	@%p113 bra 	$L__BB0_44;
$L__BB0_61:
	add.s32 	%r129, %r129, %r3;
	setp.lt.s32 	%p114, %r129, %r5;
	@%p114 bra 	$L__BB0_33;
$L__BB0_62:
	bar.sync 	0;
	ret;

}


// ===== COMPILED SASS (sm_100) =====

	.target	sm_100

	.elftype	@"ET_EXEC"


//--------------------- .note.nv.tkinfo           --------------------------
	.section	.note.nv.tkinfo,"",@"SHT_NOTE"
	.sectionflags	@"SHF_NOTE_NV_TKINFO"
	.tkinfo
        /*0018*/ 	.word	0x00000002
        /*0030*/ 	.string	""
        /*0030*/ 	.string	"ptxas"
        /*0030*/ 	.string	"Cuda compilation tools, release 13.0, V13.0.88"
        /*0030*/ 	.string	"Build cuda_13.0.r13.0/compiler.36424714_0"
        /*0030*/ 	.string	"-arch sm_100 -m 64 "



//--------------------- .note.nv.cuinfo           --------------------------
	.section	.note.nv.cuinfo,"",@"SHT_NOTE"
	.sectionflags	@"SHF_NOTE_NV_CUINFO"
        /*0018*/ 	.short	0x0002
        /*001a*/ 	.short	0x0064
        /*001c*/ 	.short	0x0082
	.zero		2


//--------------------- .nv.info                  --------------------------
	.section	.nv.info,"",@"SHT_CUDA_INFO"
	.align	4


	//----- nvinfo : EIATTR_REGCOUNT
	.align		4
        /*0000*/ 	.byte	0x04, 0x2f
        /*0002*/ 	.short	(.L_1 - .L_0)
	.align		4
.L_0:
        /*0004*/ 	.word	index@(_Z16jacobi_iterationPdS_i)
        /*0008*/ 	.word	0x00000020


	//----- nvinfo : EIATTR_FRAME_SIZE
	.align		4
.L_1:
        /*000c*/ 	.byte	0x04, 0x11
        /*000e*/ 	.short	(.L_3 - .L_2)
	.align		4
.L_2:
        /*0010*/ 	.word	index@(_Z16jacobi_iterationPdS_i)
        /*0014*/ 	.word	0x00000000


	//----- nvinfo : EIATTR_MIN_STACK_SIZE
	.align		4
.L_3:
        /*0018*/ 	.byte	0x04, 0x12
        /*001a*/ 	.short	(.L_5 - .L_4)
	.align		4
.L_4:
        /*001c*/ 	.word	index@(_Z16jacobi_iterationPdS_i)
        /*0020*/ 	.word	0x00000000
.L_5:


//--------------------- .nv.compat                --------------------------
	.section	.nv.compat,"",@"SHT_CUDA_COMPAT_INFO"
	.align	4
        /*0000*/ 	.byte	0x02, 0x09, 0x00, 0x00, 0x02, 0x02, 0x01, 0x00, 0x02, 0x05, 0x05, 0x00, 0x03, 0x07, 0x01, 0x01
        /*0010*/ 	.byte	0x02, 0x03, 0x00, 0x00, 0x02, 0x06, 0x01, 0x00, 0x04, 0x0b, 0x08, 0x00, 0x01, 0x00, 0x00, 0x00
        /*0020*/ 	.byte	0x00, 0x00, 0x00, 0x00


//--------------------- .nv.info._Z16jacobi_iterationPdS_i --------------------------
	.section	.nv.info._Z16jacobi_iterationPdS_i,"",@"SHT_CUDA_INFO"
	.sectionflags	@""
	.align	4


	//----- nvinfo : EIATTR_CUDA_API_VERSION
	.align		4
        /*0000*/ 	.byte	0x04, 0x37
        /*0002*/ 	.short	(.L_7 - .L_6)
.L_6:
        /*0004*/ 	.word	0x00000082


	//----- nvinfo : EIATTR_KPARAM_INFO
	.align		4
.L_7:
        /*0008*/ 	.byte	0x04, 0x17
        /*000a*/ 	.short	(.L_9 - .L_8)
.L_8:
        /*000c*/ 	.word	0x00000000
        /*0010*/ 	.short	0x0002
        /*0012*/ 	.short	0x0010
        /*0014*/ 	.byte	0x00, 0xf0, 0x11, 0x00


	//----- nvinfo : EIATTR_KPARAM_INFO
	.align		4
.L_9:
        /*0018*/ 	.byte	0x04, 0x17
        /*001a*/ 	.short	(.L_11 - .L_10)
.L_10:
        /*001c*/ 	.word	0x00000000
        /*0020*/ 	.short	0x0001
        /*0022*/ 	.short	0x0008
        /*0024*/ 	.byte	0x00, 0xf5, 0x21, 0x00


	//----- nvinfo : EIATTR_KPARAM_INFO
	.align		4
.L_11:
        /*0028*/ 	.byte	0x04, 0x17
        /*002a*/ 	.short	(.L_13 - .L_12)
.L_12:
        /*002c*/ 	.word	0x00000000
        /*0030*/ 	.short	0x0000
        /*0032*/ 	.short	0x0000
        /*0034*/ 	.byte	0x00, 0xf5, 0x21, 0x00


	//----- nvinfo : EIATTR_SPARSE_MMA_MASK
	.align		4
.L_13:
        /*0038*/ 	.byte	0x03, 0x50
        /*003a*/ 	.short	0x0000


	//----- nvinfo : EIATTR_MAXREG_COUNT
	.align		4
        /*003c*/ 	.byte	0x03, 0x1b
        /*003e*/ 	.short	0x00ff


	//----- nvinfo : EIATTR_NUM_BARRIERS
	.align		4
        /*0040*/ 	.byte	0x02, 0x4c
        /*0042*/ 	.byte	0x01
	.zero		1


	//----- nvinfo : EIATTR_MERCURY_ISA_VERSION
	.align		4
        /*0044*/ 	.byte	0x03, 0x5f
        /*0046*/ 	.short	0x0101


	//----- nvinfo : EIATTR_VRC_CTA_INIT_COUNT
	.align		4
        /*0048*/ 	.byte	0x02, 0x4a
	.zero		1
	.zero		1


	//----- nvinfo : EIATTR_EXIT_INSTR_OFFSETS
	.align		4
        /*004c*/ 	.byte	0x04, 0x1c
        /*004e*/ 	.short	(.L_15 - .L_14)


	//   ....[0]....
.L_14:
        /*0050*/ 	.word	0x00001c50


	//----- nvinfo : EIATTR_CRS_STACK_SIZE
	.align		4
.L_15:
        /*0054*/ 	.byte	0x04, 0x1e
        /*0056*/ 	.short	(.L_17 - .L_16)
.L_16:
        /*0058*/ 	.word	0x00000000


	//----- nvinfo : EIATTR_CBANK_PARAM_SIZE
	.align		4
.L_17:
        /*005c*/ 	.byte	0x03, 0x19
        /*005e*/ 	.short	0x0014


	//----- nvinfo : EIATTR_PARAM_CBANK
	.align		4
        /*0060*/ 	.byte	0x04, 0x0a
        /*0062*/ 	.short	(.L_19 - .L_18)
	.align		4
.L_18:
        /*0064*/ 	.word	index@(.nv.constant0._Z16jacobi_iterationPdS_i)
        /*0068*/ 	.short	0x0380
        /*006a*/ 	.short	0x0014


	//----- nvinfo : EIATTR_SW_WAR
	.align		4
.L_19:
        /*006c*/ 	.byte	0x04, 0x36
        /*006e*/ 	.short	(.L_21 - .L_20)
.L_20:
        /*0070*/ 	.word	0x00000008
.L_21:


//--------------------- .nv.callgraph             --------------------------
	.section	.nv.callgraph,"",@"SHT_CUDA_CALLGRAPH"
	.align	4
	.sectionentsize	8
	.align		4
        /*0000*/ 	.word	0x00000000
	.align		4
        /*0004*/ 	.word	0xffffffff
	.align		4
        /*0008*/ 	.word	0x00000000
	.align		4
        /*000c*/ 	.word	0xfffffffe
	.align		4
        /*0010*/ 	.word	0x00000000
	.align		4
        /*0014*/ 	.word	0xfffffffd
	.align		4
        /*0018*/ 	.word	0x00000000
	.align		4
        /*001c*/ 	.word	0xfffffffc


//--------------------- .text._Z16jacobi_iterationPdS_i --------------------------
	.section	.text._Z16jacobi_iterationPdS_i,"ax",@progbits
	.align	128
        .global         _Z16jacobi_iterationPdS_i
        .type           _Z16jacobi_iterationPdS_i,@function
        .size           _Z16jacobi_iterationPdS_i,(.L_x_37 - _Z16jacobi_iterationPdS_i)
        .other          _Z16jacobi_iterationPdS_i,@"STO_CUDA_ENTRY STV_DEFAULT"
_Z16jacobi_iterationPdS_i:
.text._Z16jacobi_iterationPdS_i:
[----:B------:R-:W-:Y:S01]  /*0000*/  LDC R1, c[0x0][0x37c] ;  /* 0x0000df00ff017b82 */ /* 0x000fe20000000800 */
[----:B------:R-:W0:Y:S07]  /*0010*/  S2R R0, SR_TID.X ;  /* 0x0000000000007919 */ /* 0x000e2e0000002100 */
[----:B------:R-:W1:Y:S01]  /*0020*/  LDC R7, c[0x0][0x364] ;  /* 0x0000d900ff077b82 */ /* 0x000e620000000800 */
[----:B------:R-:W2:Y:S01]  /*0030*/  LDCU.64 UR4, c[0x0][0x358] ;  /* 0x00006b00ff0477ac */ /* 0x000ea20008000a00 */
[----:B------:R-:W-:Y:S01]  /*0040*/  BSSY.RECONVERGENT B1, `(.L_x_0) ;  /* 0x0000110000017945 */ /* 0x000fe20003800200 */
[----:B------:R-:W1:Y:S05]  /*0050*/  S2R R2, SR_TID.Y ;  /* 0x0000000000027919 */ /* 0x000e6a0000002200 */
[----:B------:R-:W0:Y:S08]  /*0060*/  S2UR UR7, SR_CTAID.X ;  /* 0x00000000000779c3 */ /* 0x000e300000002500 */
[----:B------:R-:W0:Y:S01]  /*0070*/  LDC R5, c[0x0][0x360] ;  /* 0x0000d800ff057b82 */ /* 0x000e220000000800 */
[----:B------:R-:W3:Y:S01]  /*0080*/  LDCU UR8, c[0x0][0x370] ;  /* 0x00006e00ff0877ac */ /* 0x000ee20008000800 */
[----:B------:R-:W4:Y:S06]  /*0090*/  LDCU UR9, c[0x0][0x374] ;  /* 0x00006e80ff0977ac */ /* 0x000f2c0008000800 */
[----:B------:R-:W5:Y:S08]  /*00a0*/  LDC R13, c[0x0][0x390] ;  /* 0x0000e400ff0d7b82 */ /* 0x000f700000000800 */
[----:B------:R-:W1:Y:S01]  /*00b0*/  S2UR UR6, SR_CTAID.Y ;  /* 0x00000000000679c3 */ /* 0x000e620000002600 */
[----:B0-----:R-:W-:-:S02]  /*00c0*/  IMAD R0, R5, UR7, R0 ;  /* 0x0000000705007c24 */ /* 0x001fc4000f8e0200 */
[----:B---3--:R-:W-:Y:S02]  /*00d0*/  IMAD R5, R5, UR8, RZ ;  /* 0x0000000805057c24 */ /* 0x008fe4000f8e02ff */
[----:B-----5:R-:W-:-:S05]  /*00e0*/  VIADD R3, R13, 0xffffffff ;  /* 0xffffffff0d037836 */ /* 0x020fca0000000000 */
[----:B------:R-:W-:Y:S01]  /*00f0*/  ISETP.GE.AND P0, PT, R0, R3, PT ;  /* 0x000000030000720c */ /* 0x000fe20003f06270 */
[C---:B-1----:R-:W-:Y:S02]  /*0100*/  IMAD R2, R7.reuse, UR6, R2 ;  /* 0x0000000607027c24 */ /* 0x042fe4000f8e0202 */
[----:B----4-:R-:W-:-:S10]  /*0110*/  IMAD R7, R7, UR9, RZ ;  /* 0x0000000907077c24 */ /* 0x010fd4000f8e02ff */
[----:B--2---:R-:W-:Y:S05]  /*0120*/  @P0 BRA `(.L_x_1) ;  /* 0x0000001000040947 */ /* 0x004fea0003800000 */
[----:B------:R-:W0:Y:S01]  /*0130*/  I2F.U32.RP R6, R7 ;  /* 0x0000000700067306 */ /* 0x000e220000209000 */
[--C-:B------:R-:W-:Y:S01]  /*0140*/  IMAD.IADD R4, R2, 0x1, R7.reuse ;  /* 0x0000000102047824 */ /* 0x100fe200078e0207 */
[----:B------:R-:W-:Y:S01]  /*0150*/  ISETP.NE.U32.AND P2, PT, R7, RZ, PT ;  /* 0x000000ff0700720c */ /* 0x000fe20003f45070 */
[----:B------:R-:W-:-:S03]  /*0160*/  IMAD.MOV R15, RZ, RZ, -R7 ;  /* 0x000000ffff0f7224 */ /* 0x000fc600078e0a07 */
[----:B------:R-:W-:Y:S02]  /*0170*/  ISETP.GE.AND P0, PT, R4, R3, PT ;  /* 0x000000030400720c */ /* 0x000fe40003f06270 */
[-C--:B------:R-:W-:Y:S02]  /*0180*/  VIMNMX R11, PT, PT, R3, R4.reuse, !PT ;  /* 0x00000004030b7248 */ /* 0x080fe40007fe0100 */
[----:B------:R-:W-:Y:S01]  /*0190*/  SEL R12, RZ, 0x1, P0 ;  /* 0x00000001ff0c7807 */ /* 0x000fe20000000000 */
[----:B0-----:R-:W0:Y:S02]  /*01a0*/  MUFU.RCP R6, R6 ;  /* 0x0000000600067308 */ /* 0x001e240000001000 */
[----:B0-----:R-:W-:Y:S01]  /*01b0*/  VIADD R8, R6, 0xffffffe ;  /* 0x0ffffffe06087836 */ /* 0x001fe20000000000 */
[----:B------:R-:W-:-:S05]  /*01c0*/  IADD3 R6, PT, PT, R11, -R4, -R12 ;  /* 0x800000040b067210 */ /* 0x000fca0007ffe80c */
[----:B------:R0:W1:Y:S02]  /*01d0*/  F2I.FTZ.U32.TRUNC.NTZ R9, R8 ;  /* 0x0000000800097305 */ /* 0x000064000021f000 */
[----:B0-----:R-:W-:Y:S02]  /*01e0*/  IMAD.MOV.U32 R8, RZ, RZ, RZ ;  /* 0x000000ffff087224 */ /* 0x001fe400078e00ff */
[----:B-1----:R-:W-:-:S04]  /*01f0*/  IMAD R15, R15, R9, RZ ;  /* 0x000000090f0f7224 */ /* 0x002fc800078e02ff */
[----:B------:R-:W-:-:S06]  /*0200*/  IMAD.HI.U32 R9, R9, R15, R8 ;  /* 0x0000000f09097227 */ /* 0x000fcc00078e0008 */
[----:B------:R-:W-:-:S04]  /*0210*/  IMAD.HI.U32 R15, R9, R6, RZ ;  /* 0x00000006090f7227 */ /* 0x000fc800078e00ff */
[----:B------:R-:W-:Y:S02]  /*0220*/  IMAD.MOV R8, RZ, RZ, -R15 ;  /* 0x000000ffff087224 */ /* 0x000fe400078e0a0f */
[----:B------:R-:W-:-:S04]  /*0230*/  IMAD.HI R9, R13, 0x66666667, RZ ;  /* 0x666666670d097827 */ /* 0x000fc800078e02ff */
[----:B------:R-:W-:Y:S01]  /*0240*/  IMAD R6, R7, R8, R6 ;  /* 0x0000000807067224 */ /* 0x000fe200078e0206 */
[----:B------:R-:W-:Y:S01]  /*0250*/  SHF.R.U32.HI R10, RZ, 0x1f, R9 ;  /* 0x0000001fff0a7819 */ /* 0x000fe20000011609 */
[----:B------:R-:W-:-:S03]  /*0260*/  IMAD.HI R8, R13, -0x66666667, RZ ;  /* 0x999999990d087827 */ /* 0x000fc600078e02ff */
[----:B------:R-:W-:-:S13]  /*0270*/  ISETP.GE.U32.AND P0, PT, R6, R7, PT ;  /* 0x000000070600720c */ /* 0x000fda0003f06070 */
[----:B------:R-:W-:Y:S02]  /*0280*/  @P0 IMAD.IADD R6, R6, 0x1, -R7 ;  /* 0x0000000106060824 */ /* 0x000fe400078e0a07 */
[----:B------:R-:W-:-:S03]  /*0290*/  @P0 VIADD R15, R15, 0x1 ;  /* 0x000000010f0f0836 */ /* 0x000fc60000000000 */
[----:B------:R-:W-:Y:S02]  /*02a0*/  ISETP.GE.U32.AND P1, PT, R6, R7, PT ;  /* 0x000000070600720c */ /* 0x000fe40003f26070 */
[----:B------:R-:W-:Y:S02]  /*02b0*/  LEA.HI R6, R13, R13, RZ, 0x1 ;  /* 0x0000000d0d067211 */ /* 0x000fe400078f08ff */
[----:B------:R-:W-:Y:S01]  /*02c0*/  LEA.HI.SX32 R13, R9, R10, 0x1e ;  /* 0x0000000a090d7211 */ /* 0x000fe200078ff2ff */
[----:B------:R-:W-:Y:S01]  /*02d0*/  IMAD.MOV.U32 R10, RZ, RZ, R0 ;  /* 0x000000ffff0a7224 */ /* 0x000fe200078e0000 */
[----:B------:R-:W-:Y:S02]  /*02e0*/  SHF.R.U32.HI R9, RZ, 0x1f, R8 ;  /* 0x0000001fff097819 */ /* 0x000fe40000011608 */
[----:B------:R-:W-:Y:S02]  /*02f0*/  SHF.R.S32.HI R6, RZ, 0x1, R6 ;  /* 0x00000001ff067819 */ /* 0x000fe40000011406 */
[----:B------:R-:W-:-:S02]  /*0300*/  LEA.HI.SX32 R11, R8, R9, 0x1e ;  /* 0x00000009080b7211 */ /* 0x000fc400078ff2ff */
[C---:B------:R-:W-:Y:S01]  /*0310*/  IADD3 R9, PT, PT, R6.reuse, R13, RZ ;  /* 0x0000000d06097210 */ /* 0x040fe20007ffe0ff */
[----:B------:R-:W-:Y:S01]  /*0320*/  @P1 VIADD R15, R15, 0x1 ;  /* 0x000000010f0f1836 */ /* 0x000fe20000000000 */
[----:B------:R-:W-:Y:S01]  /*0330*/  @!P2 LOP3.LUT R15, RZ, R7, RZ, 0x33, !PT ;  /* 0x00000007ff0fa212 */ /* 0x000fe200078e33ff */
[----:B------:R-:W-:Y:S01]  /*0340*/  IMAD.IADD R11, R6, 0x1, R11 ;  /* 0x00000001060b7824 */ /* 0x000fe200078e020b */
[----:B------:R-:W-:Y:S01]  /*0350*/  ISETP.GT.AND P0, PT, R4, R9, PT ;  /* 0x000000090400720c */ /* 0x000fe20003f04270 */
[C---:B------:R-:W-:Y:S02]  /*0360*/  IMAD.IADD R6, R7.reuse, 0x1, R4 ;  /* 0x0000000107067824 */ /* 0x040fe400078e0204 */
[----:B------:R-:W-:Y:S01]  /*0370*/  IMAD.IADD R8, R12, 0x1, R15 ;  /* 0x000000010c087824 */ /* 0x000fe200078e020f */
[----:B------:R-:W-:Y:S01]  /*0380*/  ISETP.LT.OR P0, PT, R4, R11, P0 ;  /* 0x0000000b0400720c */ /* 0x000fe20000701670 */
[----:B------:R-:W-:-:S03]  /*0390*/  IMAD.IADD R23, R7, 0x1, R6 ;  /* 0x0000000107177824 */ /* 0x000fc600078e0206 */
[----:B------:R-:W-:-:S09]  /*03a0*/  LOP3.LUT R22, R8, 0x3, RZ, 0xc0, !PT ;  /* 0x0000000308167812 */ /* 0x000fd200078ec0ff */
.L_x_17:
[----:B------:R-:W-:Y:S01]  /*03b0*/  ISETP.GE.AND P1, PT, R2, R3, PT ;  /* 0x000000030200720c */ /* 0x000fe20003f26270 */
[----:B------:R-:W-:-:S12]  /*03c0*/  BSSY.RECONVERGENT B0, `(.L_x_2) ;  /* 0x00000d4000007945 */ /* 0x000fd80003800200 */
[----:B01234-:R-:W-:Y:S05]  /*03d0*/  @P1 BRA `(.L_x_3) ;  /* 0x0000000c00481947 */ /* 0x01ffea0003800000 */
[----:B------:R-:W0:Y:S01]  /*03e0*/  LDC R24, c[0x0][0x390] ;  /* 0x0000e400ff187b82 */ /* 0x000e220000000800 */
[----:B------:R-:W-:Y:S01]  /*03f0*/  ISETP.NE.AND P1, PT, R22, 0x3, PT ;  /* 0x000000031600780c */ /* 0x000fe20003f25270 */
[----:B------:R-:W-:Y:S01]  /*0400*/  VIADD R25, R10, 0xffffffff ;  /* 0xffffffff0a197836 */ /* 0x000fe20000000000 */
[----:B------:R-:W-:Y:S01]  /*0410*/  BSSY.RECONVERGENT B2, `(.L_x_4) ;  /* 0x0000057000027945 */ /* 0x000fe20003800200 */
[----:B------:R-:W-:Y:S02]  /*0420*/  MOV R14, R2 ;  /* 0x00000002000e7202 */ /* 0x000fe40000000f00 */
[----:B0-----:R-:W-:-:S04]  /*0430*/  IMAD R25, R25, R24, RZ ;  /* 0x0000001819197224 */ /* 0x001fc800078e02ff */
[----:B------:R-:W-:-:S04]  /*0440*/  IMAD R27, R24, 0x2, R25 ;  /* 0x00000002181b7824 */ /* 0x000fc800078e0219 */
[----:B------:R-:W-:Y:S05]  /*0450*/  @!P1 BRA `(.L_x_5) ;  /* 0x0000000400489947 */ /* 0x000fea0003800000 */
[CC--:B------:R-:W-:Y:S01]  /*0460*/  VIMNMX R12, PT, PT, R2.reuse, R10.reuse, !PT ;  /* 0x0000000a020c7248 */ /* 0x0c0fe20007fe0100 */
[----:B------:R-:W-:Y:S01]  /*0470*/  BSSY.RECONVERGENT B3, `(.L_x_6) ;  /* 0x000001b000037945 */ /* 0x000fe20003800200 */
[C---:B------:R-:W-:Y:S02]  /*0480*/  ISETP.NE.AND P1, PT, R2.reuse, RZ, PT ;  /* 0x000000ff0200720c */ /* 0x040fe40003f25270 */
[----:B------:R-:W-:Y:S02]  /*0490*/  VIMNMX R14, PT, PT, R2, R10, PT ;  /* 0x0000000a020e7248 */ /* 0x000fe40003fe0100 */
[----:B------:R-:W-:Y:S02]  /*04a0*/  ISETP.GT.AND P2, PT, R12, R9, PT ;  /* 0x000000090c00720c */ /* 0x000fe40003f44270 */
[----:B------:R-:W-:Y:S02]  /*04b0*/  ISETP.GT.AND P1, PT, R10, RZ, P1 ;  /* 0x000000ff0a00720c */ /* 0x000fe40000f24270 */
[----:B------:R-:W-:-:S04]  /*04c0*/  ISETP.LT.OR P2, PT, R14, R11, P2 ;  /* 0x0000000b0e00720c */ /* 0x000fc80001741670 */
[----:B------:R-:W-:Y:S02]  /*04d0*/  PLOP3.LUT P1, PT, P1, P2, PT, 0x80, 0x8 ;  /* 0x000000000008781c */ /* 0x000fe40000f25070 */
[----:B------:R-:W-:-:S11]  /*04e0*/  ISETP.NE.AND P2, PT, R22, RZ, PT ;  /* 0x000000ff1600720c */ /* 0x000fd60003f45270 */
[----:B------:R-:W-:Y:S05]  /*04f0*/  @!P1 BRA `(.L_x_7) ;  /* 0x0000000000489947 */ /* 0x000fea0003800000 */
[----:B------:R-:W0:Y:S01]  /*0500*/  LDC.64 R20, c[0x0][0x380] ;  /* 0x0000e000ff147b82 */ /* 0x000e220000000a00 */
[C---:B------:R-:W-:Y:S02]  /*0510*/  IMAD.IADD R17, R2.reuse, 0x1, R27 ;  /* 0x0000000102117824 */ /* 0x040fe400078e021b */
[----:B------:R-:W-:Y:S02]  /*0520*/  IMAD.IADD R29, R2, 0x1, R25 ;  /* 0x00000001021d7824 */ /* 0x000fe400078e0219 */
[----:B0-----:R-:W-:-:S04]  /*0530*/  IMAD.WIDE R16, R17, 0x8, R20 ;  /* 0x0000000811107825 */ /* 0x001fc800078e0214 */
[----:B------:R-:W-:Y:S02]  /*0540*/  IMAD.WIDE R20, R29, 0x8, R20 ;  /* 0x000000081d147825 */ /* 0x000fe400078e0214 */
[----:B------:R-:W2:Y:S04]  /*0550*/  LDG.E.64 R16, desc[UR4][R16.64] ;  /* 0x0000000410107981 */ /* 0x000ea8000c1e1b00 */
[----:B------:R0:W2:Y:S02]  /*0560*/  LDG.E.64 R18, desc[UR4][R20.64] ;  /* 0x0000000414127981 */ /* 0x0000a4000c1e1b00 */
[----:B0-----:R-:W-:-:S05]  /*0570*/  IMAD.WIDE R20, R24, 0x8, R20 ;  /* 0x0000000818147825 */ /* 0x001fca00078e0214 */
[----:B------:R-:W3:Y:S04]  /*0580*/  LDG.E.64 R14, desc[UR4][R20.64+-0x8] ;  /* 0xfffff804140e7981 */ /* 0x000ee8000c1e1b00 */
[----:B------:R-:W4:Y:S01]  /*0590*/  LDG.E.64 R12, desc[UR4][R20.64+0x8] ;  /* 0x00000804140c7981 */ /* 0x000f22000c1e1b00 */
[----:B------:R-:W-:Y:S01]  /*05a0*/  IMAD.IADD R29, R29, 0x1, R24 ;  /* 0x000000011d1d7824 */ /* 0x000fe200078e0218 */
[----:B--2---:R-:W-:Y:S01]  /*05b0*/  DADD R18, R18, R16 ;  /* 0x0000000012127229 */ /* 0x004fe20000000010 */
[----:B------:R-:W0:Y:S07]  /*05c0*/  LDC.64 R16, c[0x0][0x388] ;  /* 0x0000e200ff107b82 */ /* 0x000e2e0000000a00 */
[----:B---3--:R-:W-:-:S08]  /*05d0*/  DADD R14, R18, R14 ;  /* 0x00000000120e7229 */ /* 0x008fd0000000000e */
[----:B----4-:R-:W-:Y:S01]  /*05e0*/  DADD R12, R14, R12 ;  /* 0x000000000e0c7229 */ /* 0x010fe2000000000c */
[----:B0-----:R-:W-:-:S07]  /*05f0*/  IMAD.WIDE R16, R29, 0x8, R16 ;  /* 0x000000081d107825 */ /* 0x001fce00078e0210 */
[----:B------:R-:W-:-:S07]  /*0600*/  DMUL R12, R12, 0.25 ;  /* 0x3fd000000c0c7828 */ /* 0x000fce0000000000 */
[----:B------:R0:W-:Y:S04]  /*0610*/  STG.E.64 desc[UR4][R16.64], R12 ;  /* 0x0000000c10007986 */ /* 0x0001e8000c101b04 */
.L_x_7:
[----:B------:R-:W-:Y:S05]  /*0620*/  BSYNC.RECONVERGENT B3 ;  /* 0x0000000000037941 */ /* 0x000fea0003800200 */
.L_x_6:
[----:B------:R-:W-:Y:S01]  /*0630*/  IMAD.MOV.U32 R14, RZ, RZ, R4 ;  /* 0x000000ffff0e7224 */ /* 0x000fe200078e0004 */
[----:B------:R-:W-:Y:S06]  /*0640*/  @!P2 BRA `(.L_x_5) ;  /* 0x0000000000cca947 */ /* 0x000fec0003800000 */
[C---:B------:R-:W-:Y:S01]  /*0650*/  ISETP.LE.AND P1, PT, R10.reuse, R9, !P0 ;  /* 0x000000090a00720c */ /* 0x040fe20004723270 */
[----:B------:R-:W1:Y:S03]  /*0660*/  LDC.64 R20, c[0x0][0x380] ;  /* 0x0000e000ff147b82 */ /* 0x000e660000000a00 */
[----:B------:R-:W-:-:S04]  /*0670*/  ISETP.GE.AND P1, PT, R10, R11, P1 ;  /* 0x0000000b0a00720c */ /* 0x000fc80000f26270 */
[----:B------:R-:W-:-:S13]  /*0680*/  ISETP.LT.OR P1, PT, R10, 0x1, P1 ;  /* 0x000000010a00780c */ /* 0x000fda0000f21670 */
[C---:B0-----:R-:W-:Y:S02]  /*0690*/  @!P1 IMAD.IADD R17, R4.reuse, 0x1, R27 ;  /* 0x0000000104119824 */ /* 0x041fe400078e021b */
[----:B------:R-:W-:Y:S02]  /*06a0*/  @!P1 IMAD.IADD R29, R4, 0x1, R25 ;  /* 0x00000001041d9824 */ /* 0x000fe400078e0219 */
[----:B-1----:R-:W-:-:S04]  /*06b0*/  @!P1 IMAD.WIDE R16, R17, 0x8, R20 ;  /* 0x0000000811109825 */ /* 0x002fc800078e0214 */
[----:B------:R-:W-:Y:S02]  /*06c0*/  @!P1 IMAD.WIDE R20, R29, 0x8, R20 ;  /* 0x000000081d149825 */ /* 0x000fe400078e0214 */
[----:B------:R-:W2:Y:S04]  /*06d0*/  @!P1 LDG.E.64 R16, desc[UR4][R16.64] ;  /* 0x0000000410109981 */ /* 0x000ea8000c1e1b00 */
[----:B------:R0:W2:Y:S02]  /*06e0*/  @!P1 LDG.E.64 R18, desc[UR4][R20.64] ;  /* 0x0000000414129981 */ /* 0x0000a4000c1e1b00 */
[----:B0-----:R-:W-:-:S05]  /*06f0*/  @!P1 IMAD.WIDE R20, R24, 0x8, R20 ;  /* 0x0000000818149825 */ /* 0x001fca00078e0214 */
[----:B------:R-:W3:Y:S04]  /*0700*/  @!P1 LDG.E.64 R14, desc[UR4][R20.64+-0x8] ;  /* 0xfffff804140e9981 */ /* 0x000ee8000c1e1b00 */
[----:B------:R-:W4:Y:S01]  /*0710*/  @!P1 LDG.E.64 R12, desc[UR4][R20.64+0x8] ;  /* 0x00000804140c9981 */ /* 0x000f22000c1e1b00 */
[----:B------:R-:W-:Y:S02]  /*0720*/  @!P1 IADD3 R29, PT, PT, R29, R24, RZ ;  /* 0x000000181d1d9210 */ /* 0x000fe40007ffe0ff */
[----:B------:R-:W-:Y:S01]  /*0730*/  ISETP.NE.AND P2, PT, R22, 0x1, PT ;  /* 0x000000011600780c */ /* 0x000fe20003f45270 */
[----:B--2---:R-:W-:Y:S01]  /*0740*/  @!P1 DADD R18, R18, R16 ;  /* 0x0000000012129229 */ /* 0x004fe20000000010 */
[----:B------:R-:W0:Y:S07]  /*0750*/  LDC.64 R16, c[0x0][0x388] ;  /* 0x0000e200ff107b82 */ /* 0x000e2e0000000a00 */
[----:B---3--:R-:W-:-:S08]  /*0760*/  @!P1 DADD R14, R18, R14 ;  /* 0x00000000120e9229 */ /* 0x008fd0000000000e */
[----:B----4-:R-:W-:Y:S01]  /*0770*/  @!P1 DADD R12, R14, R12 ;  /* 0x000000000e0c9229 */ /* 0x010fe2000000000c */
[----:B------:R-:W-:Y:S01]  /*0780*/  SEL R14, R23, R6, P2 ;  /* 0x00000006170e7207 */ /* 0x000fe20001000000 */
[----:B0-----:R-:W-:-:S06]  /*0790*/  @!P1 IMAD.WIDE R16, R29, 0x8, R16 ;  /* 0x000000081d109825 */ /* 0x001fcc00078e0210 */
[----:B------:R-:W-:-:S07]  /*07a0*/  @!P1 DMUL R12, R12, 0.25 ;  /* 0x3fd000000c0c9828 */ /* 0x000fce0000000000 */
[----:B------:R1:W-:Y:S01]  /*07b0*/  @!P1 STG.E.64 desc[UR4][R16.64], R12 ;  /* 0x0000000c10009986 */ /* 0x0003e2000c101b04 */
[----:B------:R-:W-:-:S04]  /*07c0*/  ISETP.GE.AND P1, PT, R10, 0x1, PT ;  /* 0x000000010a00780c */ /* 0x000fc80003f26270 */
[----:B------:R-:W-:-:S13]  /*07d0*/  ISETP.EQ.OR P1, PT, R22, 0x1, !P1 ;  /* 0x000000011600780c */ /* 0x000fda0004f22670 */
[----:B-1----:R-:W-:Y:S05]  /*07e0*/  @P1 BRA `(.L_x_5) ;  /* 0x0000000000641947 */ /* 0x002fea0003800000 */
[CC--:B------:R-:W-:Y:S02]  /*07f0*/  VIMNMX R12, PT, PT, R6.reuse, R10.reuse, !PT ;  /* 0x0000000a060c7248 */ /* 0x0c0fe40007fe0100 */
[----:B------:R-:W-:Y:S02]  /*0800*/  VIMNMX R14, PT, PT, R6, R10, PT ;  /* 0x0000000a060e7248 */ /* 0x000fe40003fe0100 */
[----:B------:R-:W-:Y:S02]  /*0810*/  ISETP.GT.AND P1, PT, R12, R9, PT ;  /* 0x000000090c00720c */ /* 0x000fe40003f24270 */
[----:B------:R-:W-:Y:S01]  /*0820*/  ISETP.GE.AND P2, PT, R14, R11, PT ;  /* 0x0000000b0e00720c */ /* 0x000fe20003f46270 */
[----:B------:R-:W-:-:S12]  /*0830*/  IMAD.MOV.U32 R14, RZ, RZ, R23 ;  /* 0x000000ffff0e7224 */ /* 0x000fd800078e0017 */
[----:B------:R-:W-:Y:S05]  /*0840*/  @!P1 BRA P2, `(.L_x_5) ;  /* 0x00000000004c9947 */ /* 0x000fea0001000000 */
        /* <DEDUP_REMOVED lines=15> */
[----:B------:R-:W-:Y:S02]  /*0940*/  IMAD.MOV.U32 R14, RZ, RZ, R23 ;  /* 0x000000ffff0e7224 */ /* 0x000fe400078e0017 */
[----:B0-----:R-:W-:-:S05]  /*0950*/  IMAD.WIDE R16, R29, 0x8, R16 ;  /* 0x000000081d107825 */ /* 0x001fca00078e0210 */
[----:B------:R-:W-:-:S07]  /*0960*/  DMUL R12, R12, 0.25 ;  /* 0x3fd000000c0c7828 */ /* 0x000fce0000000000 */
[----:B------:R1:W-:Y:S04]  /*0970*/  STG.E.64 desc[UR4][R16.64], R12 ;  /* 0x0000000c10007986 */ /* 0x0003e8000c101b04 */
.L_x_5:
[----:B------:R-:W-:Y:S05]  /*0980*/  BSYNC.RECONVERGENT B2 ;  /* 0x0000000000027941 */ /* 0x000fea0003800200 */
.L_x_4:
[----:B------:R-:W-:-:S13]  /*0990*/  ISETP.GE.U32.AND P1, PT, R8, 0x3, PT ;  /* 0x000000030800780c */ /* 0x000fda0003f26070 */
[----:B------:R-:W-:Y:S05]  /*09a0*/  @!P1 BRA `(.L_x_3) ;  /* 0x0000000400d49947 */ /* 0x000fea0003800000 */
.L_x_16:
[----:B------:R-:W-:Y:S01]  /*09b0*/  ISETP.NE.AND P1, PT, R14, RZ, PT ;  /* 0x000000ff0e00720c */ /* 0x000fe20003f25270 */
[----:B------:R-:W-:Y:S01]  /*09c0*/  BSSY.RECONVERGENT B2, `(.L_x_8) ;  /* 0x000001d000027945 */ /* 0x000fe20003800200 */
[C---:B------:R-:W-:Y:S01]  /*09d0*/  ISETP.GE.AND P2, PT, R10.reuse, 0x1, PT ;  /* 0x000000010a00780c */ /* 0x040fe20003f46270 */
[----:B------:R-:W-:Y:S01]  /*09e0*/  IMAD.IADD R28, R7, 0x1, R14 ;  /* 0x00000001071c7824 */ /* 0x000fe200078e020e */
[----:B------:R-:W-:-:S13]  /*09f0*/  ISETP.LT.OR P1, PT, R10, 0x1, !P1 ;  /* 0x000000010a00780c */ /* 0x000fda0004f21670 */
[----:B--234-:R-:W-:Y:S05]  /*0a00*/  @P1 BRA `(.L_x_9) ;  /* 0x0000000000601947 */ /* 0x01cfea0003800000 */
[CC--:B------:R-:W-:Y:S02]  /*0a10*/  ISETP.GE.AND P1, PT, R14.reuse, R11.reuse, PT ;  /* 0x0000000b0e00720c */ /* 0x0c0fe40003f26270 */
[----:B01----:R-:W-:Y:S02]  /*0a20*/  VIMNMX R12, PT, PT, R14, R10, !PT ;  /* 0x0000000a0e0c7248 */ /* 0x003fe40007fe0100 */
[----:B------:R-:W-:Y:S02]  /*0a30*/  ISETP.GE.AND P3, PT, R10, R11, PT ;  /* 0x0000000b0a00720c */ /* 0x000fe40003f66270 */
[----:B------:R-:W-:-:S13]  /*0a40*/  ISETP.LE.AND P1, PT, R12, R9, P1 ;  /* 0x000000090c00720c */ /* 0x000fda0000f23270 */
[----:B------:R-:W-:Y:S05]  /*0a50*/  @P1 BRA P3, `(.L_x_9) ;  /* 0x00000000004c1947 */ /* 0x000fea0001800000 */
[----:B------:R-:W0:Y:S01]  /*0a60*/  LDC.64 R20, c[0x0][0x380] ;  /* 0x0000e000ff147b82 */ /* 0x000e220000000a00 */
[----:B------:R-:W-:Y:S01]  /*0a70*/  IMAD.IADD R17, R27, 0x1, R14 ;  /* 0x000000011b117824 */ /* 0x000fe200078e020e */
[----:B------:R-:W-:-:S06]  /*0a80*/  IADD3 R29, PT, PT, R25, R14, RZ ;  /* 0x0000000e191d7210 */ /* 0x000fcc0007ffe0ff */
[----:B------:R-:W1:Y:S01]  /*0a90*/  LDC R24, c[0x0][0x390] ;  /* 0x0000e400ff187b82 */ /* 0x000e620000000800 */
[----:B0-----:R-:W-:-:S04]  /*0aa0*/  IMAD.WIDE R16, R17, 0x8, R20 ;  /* 0x0000000811107825 */ /* 0x001fc800078e0214 */
[----:B------:R-:W-:Y:S02]  /*0ab0*/  IMAD.WIDE R20, R29, 0x8, R20 ;  /* 0x000000081d147825 */ /* 0x000fe400078e0214 */
[----:B------:R-:W2:Y:S04]  /*0ac0*/  LDG.E.64 R16, desc[UR4][R16.64] ;  /* 0x0000000410107981 */ /* 0x000ea8000c1e1b00 */
[----:B------:R1:W2:Y:S02]  /*0ad0*/  LDG.E.64 R18, desc[UR4][R20.64] ;  /* 0x0000000414127981 */ /* 0x0002a4000c1e1b00 */
[----:B-1----:R-:W-:-:S05]  /*0ae0*/  IMAD.WIDE R20, R24, 0x8, R20 ;  /* 0x0000000818147825 */ /* 0x002fca00078e0214 */
        /* <DEDUP_REMOVED lines=10> */
.L_x_9:
[----:B------:R-:W-:Y:S05]  /*0b90*/  BSYNC.RECONVERGENT B2 ;  /* 0x0000000000027941 */ /* 0x000fea0003800200 */
.L_x_8:
[----:B------:R-:W-:Y:S01]  /*0ba0*/  BSSY.RECONVERGENT B2, `(.L_x_10) ;  /* 0x000001b000027945 */ /* 0x000fe20003800200 */
[----:B------:R-:W-:-:S03]  /*0bb0*/  IMAD.IADD R24, R7, 0x1, R28 ;  /* 0x0000000107187824 */ /* 0x000fc600078e021c */
[----:B------:R-:W-:Y:S05]  /*0bc0*/  @!P2 BRA `(.L_x_11) ;  /* 0x000000000060a947 */ /* 0x000fea0003800000 */
[CC--:B------:R-:W-:Y:S02]  /*0bd0*/  ISETP.GE.AND P1, PT, R28.reuse, R11.reuse, PT ;  /* 0x0000000b1c00720c */ /* 0x0c0fe40003f26270 */
[----:B012---:R-:W-:Y:S02]  /*0be0*/  VIMNMX R12, PT, PT, R28, R10, !PT ;  /* 0x0000000a1c0c7248 */ /* 0x007fe40007fe0100 */
[----:B------:R-:W-:Y:S02]  /*0bf0*/  ISETP.GE.AND P3, PT, R10, R11, PT ;  /* 0x0000000b0a00720c */ /* 0x000fe40003f66270 */
[----:B------:R-:W-:-:S13]  /*0c00*/  ISETP.LE.AND P1, PT, R12, R9, P1 ;  /* 0x000000090c00720c */ /* 0x000fda0000f23270 */
[----:B------:R-:W-:Y:S05]  /*0c10*/  @P1 BRA P3, `(.L_x_11) ;  /* 0x00000000004c1947 */ /* 0x000fea0001800000 */
[----:B------:R-:W0:Y:S01]  /*0c20*/  LDC.64 R20, c[0x0][0x380] ;  /* 0x0000e000ff147b82 */ /* 0x000e220000000a00 */
[--C-:B------:R-:W-:Y:S02]  /*0c30*/  IMAD.IADD R17, R27, 0x1, R28.reuse ;  /* 0x000000011b117824 */ /* 0x100fe400078e021c */
[----:B------:R-:W-:-:S05]  /*0c40*/  IMAD.IADD R29, R25, 0x1, R28 ;  /* 0x00000001191d7824 */ /* 0x000fca00078e021c */
        /* <DEDUP_REMOVED lines=16> */
.L_x_11:
[----:B------:R-:W-:Y:S05]  /*0d50*/  BSYNC.RECONVERGENT B2 ;  /* 0x0000000000027941 */ /* 0x000fea0003800200 */
.L_x_10:
[----:B------:R-:W-:Y:S04]  /*0d60*/  BSSY.RECONVERGENT B2, `(.L_x_12) ;  /* 0x000001a000027945 */ /* 0x000fe80003800200 */
[----:B------:R-:W-:Y:S05]  /*0d70*/  @!P2 BRA `(.L_x_13) ;  /* 0x000000000060a947 */ /* 0x000fea0003800000 */
[CC--:B------:R-:W-:Y:S02]  /*0d80*/  ISETP.GE.AND P1, PT, R24.reuse, R11.reuse, PT ;  /* 0x0000000b1800720c */ /* 0x0c0fe40003f26270 */
[----:B0123--:R-:W-:Y:S02]  /*0d90*/  VIMNMX R12, PT, PT, R24, R10, !PT ;  /* 0x0000000a180c7248 */ /* 0x00ffe40007fe0100 */
        /* <DEDUP_REMOVED lines=14> */
[----:B------:R-:W-:Y:S01]  /*0e80*/  IADD3 R29, PT, PT, R29, R26, RZ ;  /* 0x0000001a1d1d7210 */ /* 0x000fe20007ffe0ff */
[----:B--2---:R-:W-:Y:S01]  /*0e90*/  DADD R18, R18, R16 ;  /* 0x0000000012127229 */ /* 0x004fe20000000010 */
[----:B------:R-:W0:Y:S07]  /*0ea0*/  LDC.64 R16, c[0x0][0x388] ;  /* 0x0000e200ff107b82 */ /* 0x000e2e0000000a00 */
[----:B---3--:R-:W-:-:S08]  /*0eb0*/  DADD R14, R18, R14 ;  /* 0x00000000120e7229 */ /* 0x008fd0000000000e */
[----:B----4-:R-:W-:Y:S01]  /*0ec0*/  DADD R12, R14, R12 ;  /* 0x000000000e0c7229 */ /* 0x010fe2000000000c */
[----:B0-----:R-:W-:-:S07]  /*0ed0*/  IMAD.WIDE R16, R29, 0x8, R16 ;  /* 0x000000081d107825 */ /* 0x001fce00078e0210 */
[----:B------:R-:W-:-:S07]  /*0ee0*/  DMUL R12, R12, 0.25 ;  /* 0x3fd000000c0c7828 */ /* 0x000fce0000000000 */
[----:B------:R4:W-:Y:S04]  /*0ef0*/  STG.E.64 desc[UR4][R16.64], R12 ;  /* 0x0000000c10007986 */ /* 0x0009e8000c101b04 */
.L_x_13:
[----:B------:R-:W-:Y:S05]  /*0f00*/  BSYNC.RECONVERGENT B2 ;  /* 0x0000000000027941 */ /* 0x000fea0003800200 */
.L_x_12:
[----:B------:R-:W-:Y:S01]  /*0f10*/  BSSY.RECONVERGENT B2, `(.L_x_14) ;  /* 0x000001b000027945 */ /* 0x000fe20003800200 */
[----:B------:R-:W-:-:S03]  /*0f20*/  IMAD.IADD R24, R7, 0x1, R24 ;  /* 0x0000000107187824 */ /* 0x000fc600078e0218 */
[----:B------:R-:W-:Y:S05]  /*0f30*/  @!P2 BRA `(.L_x_15) ;  /* 0x000000000060a947 */ /* 0x000fea0003800000 */
[CC--:B------:R-:W-:Y:S02]  /*0f40*/  ISETP.GE.AND P1, PT, R24.reuse, R11.reuse, PT ;  /* 0x0000000b1800720c */ /* 0x0c0fe40003f26270 */
[----:B01234-:R-:W-:Y:S02]  /*0f50*/  VIMNMX R12, PT, PT, R24, R10, !PT ;  /* 0x0000000a180c7248 */ /* 0x01ffe40007fe0100 */
        /* <DEDUP_REMOVED lines=22> */
.L_x_15:
[----:B------:R-:W-:Y:S05]  /*10c0*/  BSYNC.RECONVERGENT B2 ;  /* 0x0000000000027941 */ /* 0x000fea0003800200 */
.L_x_14:
[----:B0-----:R-:W-:-:S05]  /*10d0*/  IMAD.IADD R14, R7, 0x1, R24 ;  /* 0x00000001070e7824 */ /* 0x001fca00078e0218 */
[----:B------:R-:W-:-:S13]  /*10e0*/  ISETP.GE.AND P1, PT, R14, R3, PT ;  /* 0x000000030e00720c */ /* 0x000fda0003f26270 */
[----:B------:R-:W-:Y:S05]  /*10f0*/  @!P1 BRA `(.L_x_16) ;  /* 0xfffffff8002c9947 */ /* 0x000fea000383ffff */
.L_x_3:
[----:B------:R-:W-:Y:S05]  /*1100*/  BSYNC.RECONVERGENT B0 ;  /* 0x0000000000007941 */ /* 0x000fea0003800200 */
.L_x_2:
[----:B------:R-:W-:-:S05]  /*1110*/  IMAD.IADD R10, R5, 0x1, R10 ;  /* 0x00000001050a7824 */ /* 0x000fca00078e020a */
[----:B------:R-:W-:-:S13]  /*1120*/  ISETP.GE.AND P1, PT, R10, R3, PT ;  /* 0x000000030a00720c */ /* 0x000fda0003f26270 */
[----:B------:R-:W-:Y:S05]  /*1130*/  @!P1 BRA `(.L_x_17) ;  /* 0xfffffff0009c9947 */ /* 0x000fea000383ffff */
.L_x_1:
[----:B------:R-:W-:Y:S05]  /*1140*/  BSYNC.RECONVERGENT B1 ;  /* 0x0000000000017941 */ /* 0x000fea0003800200 */
.L_x_0:
[----:B------:R-:W-:Y:S01]  /*1150*/  BAR.SYNC.DEFER_BLOCKING 0x0 ;  /* 0x0000000000007b1d */ /* 0x000fe20000010000 */
[----:B------:R-:W-:-:S05]  /*1160*/  ISETP.GE.AND P0, PT, R0, R3, PT ;  /* 0x000000030000720c */ /* 0x000fca0003f06270 */
[----:B------:R-:W0:Y:S01]  /*1170*/  LDCU UR7, c[0x0][0x390] ;  /* 0x00007200ff0777ac */ /* 0x000e220008000800 */
[----:B------:R-:W-:Y:S07]  /*1180*/  BSSY.RECONVERGENT B1, `(.L_x_18) ;  /* 0x00000ab000017945 */ /* 0x000fee0003800200 */
[----:B------:R-:W-:Y:S05]  /*1190*/  @P0 BRA `(.L_x_19) ;  /* 0x0000000800a40947 */ /* 0x000fea0003800000 */
[----:B------:R-:W5:Y:S01]  /*11a0*/  I2F.U32.RP R6, R7 ;  /* 0x0000000700067306 */ /* 0x000f620000209000 */
[----:B------:R-:W-:Y:S01]  /*11b0*/  IMAD.IADD R4, R2, 0x1, R7 ;  /* 0x0000000102047824 */ /* 0x000fe200078e0207 */
[----:B01234-:R-:W-:Y:S01]  /*11c0*/  IADD3 R13, PT, PT, RZ, -R7, RZ ;  /* 0x80000007ff0d7210 */ /* 0x01ffe20007ffe0ff */
[----:B------:R-:W-:Y:S01]  /*11d0*/  IMAD.MOV.U32 R8, RZ, RZ, RZ ;  /* 0x000000ffff087224 */ /* 0x000fe200078e00ff */
[----:B------:R-:W-:Y:S02]  /*11e0*/  ISETP.NE.U32.AND P2, PT, R7, RZ, PT ;  /* 0x000000ff0700720c */ /* 0x000fe40003f45070 */
[----:B------:R-:W-:Y:S02]  /*11f0*/  ISETP.GE.AND P0, PT, R4, R3, PT ;  /* 0x000000030400720c */ /* 0x000fe40003f06270 */
[----:B------:R-:W-:Y:S02]  /*1200*/  VIMNMX R11, PT, PT, R3, R4, !PT ;  /* 0x00000004030b7248 */ /* 0x000fe40007fe0100 */
[----:B------:R-:W-:Y:S01]  /*1210*/  SEL R12, RZ, 0x1, P0 ;  /* 0x00000001ff0c7807 */ /* 0x000fe20000000000 */
[----:B-----5:R-:W0:Y:S02]  /*1220*/  MUFU.RCP R6, R6 ;  /* 0x0000000600067308 */ /* 0x020e240000001000 */
[----:B0-----:R-:W-:-:S02]  /*1230*/  VIADD R9, R6, 0xffffffe ;  /* 0x0ffffffe06097836 */ /* 0x001fc40000000000 */
[----:B------:R-:W0:Y:S04]  /*1240*/  LDC R6, c[0x0][0x390] ;  /* 0x0000e400ff067b82 */ /* 0x000e280000000800 */
[----:B------:R-:W1:Y:S02]  /*1250*/  F2I.FTZ.U32.TRUNC.NTZ R9, R9 ;  /* 0x0000000900097305 */ /* 0x000e64000021f000 */
[----:B-1----:R-:W-:-:S04]  /*1260*/  IMAD R13, R13, R9, RZ ;  /* 0x000000090d0d7224 */ /* 0x002fc800078e02ff */
[----:B------:R-:W-:Y:S01]  /*1270*/  IMAD.HI.U32 R13, R9, R13, R8 ;  /* 0x0000000d090d7227 */ /* 0x000fe200078e0008 */
[----:B------:R-:W-:-:S03]  /*1280*/  IADD3 R8, PT, PT, R11, -R4, -R12 ;  /* 0x800000040b087210 */ /* 0x000fc60007ffe80c */
[----:B0-----:R-:W-:-:S04]  /*1290*/  IMAD.HI R10, R6, 0x66666667, RZ ;  /* 0x66666667060a7827 */ /* 0x001fc800078e02ff */
[----:B------:R-:W-:Y:S01]  /*12a0*/  IMAD.HI.U32 R15, R13, R8, RZ ;  /* 0x000000080d0f7227 */ /* 0x000fe200078e00ff */
[----:B------:R-:W-:-:S03]  /*12b0*/  SHF.R.U32.HI R11, RZ, 0x1f, R10 ;  /* 0x0000001fff0b7819 */ /* 0x000fc6000001160a */
[----:B------:R-:W-:Y:S01]  /*12c0*/  IMAD.MOV R9, RZ, RZ, -R15 ;  /* 0x000000ffff097224 */ /* 0x000fe200078e0a0f */
[----:B------:R-:W-:-:S03]  /*12d0*/  LEA.HI.SX32 R13, R10, R11, 0x1e ;  /* 0x0000000b0a0d7211 */ /* 0x000fc600078ff2ff */
[----:B------:R-:W-:Y:S02]  /*12e0*/  IMAD R14, R7, R9, R8 ;  /* 0x00000009070e7224 */ /* 0x000fe400078e0208 */
[C---:B------:R-:W-:Y:S01]  /*12f0*/  IMAD.HI R8, R6.reuse, -0x66666667, RZ ;  /* 0x9999999906087827 */ /* 0x040fe200078e02ff */
[----:B------:R-:W-:Y:S02]  /*1300*/  LEA.HI R6, R6, R6, RZ, 0x1 ;  /* 0x0000000606067211 */ /* 0x000fe400078f08ff */
[----:B------:R-:W-:Y:S02]  /*1310*/  ISETP.GE.U32.AND P0, PT, R14, R7, PT ;  /* 0x000000070e00720c */ /* 0x000fe40003f06070 */
[----:B------:R-:W-:Y:S02]  /*1320*/  SHF.R.U32.HI R9, RZ, 0x1f, R8 ;  /* 0x0000001fff097819 */ /* 0x000fe40000011608 */
[----:B------:R-:W-:Y:S02]  /*1330*/  SHF.R.S32.HI R6, RZ, 0x1, R6 ;  /* 0x00000001ff067819 */ /* 0x000fe40000011406 */
[----:B------:R-:W-:-:S03]  /*1340*/  LEA.HI.SX32 R11, R8, R9, 0x1e ;  /* 0x00000009080b7211 */ /* 0x000fc600078ff2ff */
[C---:B------:R-:W-:Y:S02]  /*1350*/  IMAD.IADD R9, R6.reuse, 0x1, R13 ;  /* 0x0000000106097824 */ /* 0x040fe400078e020d */
[----:B------:R-:W-:Y:S02]  /*1360*/  IMAD.IADD R11, R6, 0x1, R11 ;  /* 0x00000001060b7824 */ /* 0x000fe400078e020b */
[----:B------:R-:W-:Y:S02]  /*1370*/  @P0 IMAD.IADD R14, R14, 0x1, -R7 ;  /* 0x000000010e0e0824 */ /* 0x000fe400078e0a07 */
[----:B------:R-:W-:Y:S01]  /*1380*/  @P0 VIADD R15, R15, 0x1 ;  /* 0x000000010f0f0836 */ /* 0x000fe20000000000 */
[----:B------:R-:W-:Y:S01]  /*1390*/  ISETP.GT.AND P0, PT, R2, R9, PT ;  /* 0x000000090200720c */ /* 0x000fe20003f04270 */
[C---:B------:R-:W-:Y:S01]  /*13a0*/  IMAD.IADD R13, R7.reuse, 0x1, R4 ;  /* 0x00000001070d7824 */ /* 0x040fe200078e0204 */
[----:B------:R-:W-:Y:S02]  /*13b0*/  ISETP.GE.U32.AND P1, PT, R14, R7, PT ;  /* 0x000000070e00720c */ /* 0x000fe40003f26070 */
[----:B------:R-:W-:Y:S01]  /*13c0*/  ISETP.LT.OR P0, PT, R2, R11, P0 ;  /* 0x0000000b0200720c */ /* 0x000fe20000701670 */
[----:B------:R-:W-:-:S10]  /*13d0*/  IMAD.IADD R8, R7, 0x1, R13 ;  /* 0x0000000107087824 */ /* 0x000fd400078e020d */
[----:B------:R-:W-:Y:S02]  /*13e0*/  @P1 IADD3 R15, PT, PT, R15, 0x1, RZ ;  /* 0x000000010f0f1810 */ /* 0x000fe40007ffe0ff */
[----:B------:R-:W-:Y:S02]  /*13f0*/  @!P2 LOP3.LUT R15, RZ, R7, RZ, 0x33, !PT ;  /* 0x00000007ff0fa212 */ /* 0x000fe400078e33ff */
[----:B------:R-:W-:-:S03]  /*1400*/  ISETP.GT.AND P1, PT, R4, R9, PT ;  /* 0x000000090400720c */ /* 0x000fc60003f24270 */
[----:B------:R-:W-:Y:S01]  /*1410*/  IMAD.IADD R6, R12, 0x1, R15 ;  /* 0x000000010c067824 */ /* 0x000fe200078e020f */
[----:B------:R-:W-:-:S04]  /*1420*/  ISETP.LT.OR P1, PT, R4, R11, P1 ;  /* 0x0000000b0400720c */ /* 0x000fc80000f21670 */
[----:B------:R-:W-:-:S09]  /*1430*/  LOP3.LUT R10, R6, 0x3, RZ, 0xc0, !PT ;  /* 0x00000003060a7812 */ /* 0x000fd200078ec0ff */
.L_x_35:
[----:B------:R-:W-:Y:S01]  /*1440*/  ISETP.GE.AND P2, PT, R2, R3, PT ;  /* 0x000000030200720c */ /* 0x000fe20003f46270 */
[----:B------:R-:W-:-:S12]  /*1450*/  BSSY.RECONVERGENT B0, `(.L_x_20) ;  /* 0x000007a000007945 */ /* 0x000fd80003800200 */
[----:B01----:R-:W-:Y:S05]  /*1460*/  @P2 BRA `(.L_x_21) ;  /* 0x0000000400e02947 */ /* 0x003fea0003800000 */
[----:B------:R-:W-:Y:S01]  /*1470*/  ISETP.NE.AND P2, PT, R10, 0x3, PT ;  /* 0x000000030a00780c */ /* 0x000fe20003f45270 */
[----:B------:R-:W-:Y:S01]  /*1480*/  BSSY.RECONVERGENT B2, `(.L_x_22) ;  /* 0x0000035000027945 */ /* 0x000fe20003800200 */
[----:B------:R-:W-:-:S11]  /*1490*/  IMAD.MOV.U32 R18, RZ, RZ, R2 ;  /* 0x000000ffff127224 */ /* 0x000fd600078e0002 */
[----:B------:R-:W-:Y:S05]  /*14a0*/  @!P2 BRA `(.L_x_23) ;  /* 0x0000000000c8a947 */ /* 0x000fea0003800000 */
[----:B------:R-:W-:Y:S01]  /*14b0*/  ISETP.NE.AND P2, PT, R2, RZ, PT ;  /* 0x000000ff0200720c */ /* 0x000fe20003f45270 */
[----:B------:R-:W-:Y:S01]  /*14c0*/  BSSY.RECONVERGENT B3, `(.L_x_24) ;  /* 0x000000f000037945 */ /* 0x000fe20003800200 */
[C---:B------:R-:W-:Y:S02]  /*14d0*/  ISETP.GT.OR P3, PT, R0.reuse, R9, P0 ;  /* 0x000000090000720c */ /* 0x040fe40000764670 */
[C---:B------:R-:W-:Y:S02]  /*14e0*/  ISETP.GT.AND P2, PT, R0.reuse, RZ, P2 ;  /* 0x000000ff0000720c */ /* 0x040fe40001744270 */
[----:B------:R-:W-:-:S04]  /*14f0*/  ISETP.LT.OR P3, PT, R0, R11, P3 ;  /* 0x0000000b0000720c */ /* 0x000fc80001f61670 */
[----:B------:R-:W-:Y:S02]  /*1500*/  PLOP3.LUT P2, PT, P2, P3, PT, 0x80, 0x8 ;  /* 0x000000000008781c */ /* 0x000fe40001747070 */
[----:B------:R-:W-:-:S11]  /*1510*/  ISETP.NE.AND P3, PT, R10, RZ, PT ;  /* 0x000000ff0a00720c */ /* 0x000fd60003f65270 */
[----:B------:R-:W-:Y:S05]  /*1520*/  @!P2 BRA `(.L_x_25) ;  /* 0x000000000020a947 */ /* 0x000fea0003800000 */
[----:B------:R-:W0:Y:S01]  /*1530*/  LDC.64 R14, c[0x0][0x388] ;  /* 0x0000e200ff0e7b82 */ /* 0x000e220000000a00 */
[----:B------:R-:W1:Y:S07]  /*1540*/  LDCU UR6, c[0x0][0x390] ;  /* 0x00007200ff0677ac */ /* 0x000e6e0008000800 */
[----:B------:R-:W2:Y:S01]  /*1550*/  LDC.64 R16, c[0x0][0x380] ;  /* 0x0000e000ff107b82 */ /* 0x000ea20000000a00 */
[----:B-1----:R-:W-:-:S04]  /*1560*/  IMAD R19, R0, UR6, R2 ;  /* 0x0000000600137c24 */ /* 0x002fc8000f8e0202 */
[----:B0-----:R-:W-:-:S06]  /*1570*/  IMAD.WIDE R14, R19, 0x8, R14 ;  /* 0x00000008130e7825 */ /* 0x001fcc00078e020e */
[----:B------:R-:W3:Y:S01]  /*1580*/  LDG.E.64 R14, desc[UR4][R14.64] ;  /* 0x000000040e0e7981 */ /* 0x000ee2000c1e1b00 */
[----:B--2---:R-:W-:-:S05]  /*1590*/  IMAD.WIDE R16, R19, 0x8, R16 ;  /* 0x0000000813107825 */ /* 0x004fca00078e0210 */
[----:B---3--:R0:W-:Y:S02]  /*15a0*/  STG.E.64 desc[UR4][R16.64], R14 ;  /* 0x0000000e10007986 */ /* 0x0081e4000c101b04 */
.L_x_25:
[----:B------:R-:W-:Y:S05]  /*15b0*/  BSYNC.RECONVERGENT B3 ;  /* 0x0000000000037941 */ /* 0x000fea0003800200 */
.L_x_24:
[----:B------:R-:W-:Y:S01]  /*15c0*/  IMAD.MOV.U32 R18, RZ, RZ, R4 ;  /* 0x000000ffff127224 */ /* 0x000fe200078e0004 */
[----:B------:R-:W-:Y:S06]  /*15d0*/  @!P3 BRA `(.L_x_23) ;  /* 0x00000000007cb947 */ /* 0x000fec0003800000 */
[C---:B------:R-:W-:Y:S01]  /*15e0*/  ISETP.LE.AND P2, PT, R0.reuse, R9, !P1 ;  /* 0x000000090000720c */ /* 0x040fe20004f43270 */
[----:B0-----:R-:W0:Y:S03]  /*15f0*/  LDC.64 R14, c[0x0][0x388] ;  /* 0x0000e200ff0e7b82 */ /* 0x001e260000000a00 */
[----:B------:R-:W-:-:S04]  /*1600*/  ISETP.GE.AND P2, PT, R0, R11, P2 ;  /* 0x0000000b0000720c */ /* 0x000fc80001746270 */
[----:B------:R-:W-:Y:S01]  /*1610*/  ISETP.LT.OR P2, PT, R0, 0x1, P2 ;  /* 0x000000010000780c */ /* 0x000fe20001741670 */
[----:B------:R-:W1:-:S12]  /*1620*/  LDC.64 R16, c[0x0][0x380] ;  /* 0x0000e000ff107b82 */ /* 0x000e580000000a00 */
[----:B------:R-:W2:Y:S02]  /*1630*/  @!P2 LDC R19, c[0x0][0x390] ;  /* 0x0000e400ff13ab82 */ /* 0x000ea40000000800 */
[----:B--2---:R-:W-:-:S04]  /*1640*/  @!P2 IMAD R19, R0, R19, R4 ;  /* 0x000000130013a224 */ /* 0x004fc800078e0204 */
[----:B0-----:R-:W-:-:S06]  /*1650*/  @!P2 IMAD.WIDE R14, R19, 0x8, R14 ;  /* 0x00000008130ea825 */ /* 0x001fcc00078e020e */
[----:B------:R-:W2:Y:S01]  /*1660*/  @!P2 LDG.E.64 R14, desc[UR4][R14.64] ;  /* 0x000000040e0ea981 */ /* 0x000ea2000c1e1b00 */
[----:B-1----:R-:W-:Y:S01]  /*1670*/  @!P2 IMAD.WIDE R16, R19, 0x8, R16 ;  /* 0x000000081310a825 */ /* 0x002fe200078e0210 */
[----:B------:R-:W-:-:S04]  /*1680*/  ISETP.NE.AND P3, PT, R10, 0x1, PT ;  /* 0x000000010a00780c */ /* 0x000fc80003f65270 */
[----:B------:R-:W-:Y:S01]  /*1690*/  SEL R18, R8, R13, P3 ;  /* 0x0000000d08127207 */ /* 0x000fe20001800000 */
[----:B--2---:R1:W-:Y:S01]  /*16a0*/  @!P2 STG.E.64 desc[UR4][R16.64], R14 ;  /* 0x0000000e1000a986 */ /* 0x0043e2000c101b04 */
[----:B------:R-:W-:-:S04]  /*16b0*/  ISETP.GE.AND P2, PT, R0, 0x1, PT ;  /* 0x000000010000780c */ /* 0x000fc80003f46270 */
[----:B------:R-:W-:-:S13]  /*16c0*/  ISETP.EQ.OR P2, PT, R10, 0x1, !P2 ;  /* 0x000000010a00780c */ /* 0x000fda0005742670 */
[----:B-1----:R-:W-:Y:S05]  /*16d0*/  @P2 BRA `(.L_x_23) ;  /* 0x00000000003c2947 */ /* 0x002fea0003800000 */
[CC--:B------:R-:W-:Y:S01]  /*16e0*/  VIMNMX R12, PT, PT, R13.reuse, R0.reuse, !PT ;  /* 0x000000000d0c7248 */ /* 0x0c0fe20007fe0100 */
[----:B------:R-:W-:Y:S01]  /*16f0*/  IMAD.MOV.U32 R18, RZ, RZ, R8 ;  /* 0x000000ffff127224 */ /* 0x000fe200078e0008 */
[----:B------:R-:W-:Y:S02]  /*1700*/  VIMNMX R14, PT, PT, R13, R0, PT ;  /* 0x000000000d0e7248 */ /* 0x000fe40003fe0100 */
[----:B------:R-:W-:Y:S02]  /*1710*/  ISETP.GT.AND P2, PT, R12, R9, PT ;  /* 0x000000090c00720c */ /* 0x000fe40003f44270 */
[----:B------:R-:W-:-:S13]  /*1720*/  ISETP.GE.AND P3, PT, R14, R11, PT ;  /* 0x0000000b0e00720c */ /* 0x000fda0003f66270 */
[----:B------:R-:W-:Y:S05]  /*1730*/  @!P2 BRA P3, `(.L_x_23) ;  /* 0x000000000024a947 */ /* 0x000fea0001800000 */
[----:B------:R-:W0:Y:S01]  /*1740*/  LDC.64 R14, c[0x0][0x388] ;  /* 0x0000e200ff0e7b82 */ /* 0x000e220000000a00 */
[----:B------:R-:W1:Y:S07]  /*1750*/  LDCU UR6, c[0x0][0x390] ;  /* 0x00007200ff0677ac */ /* 0x000e6e0008000800 */
[----:B------:R-:W2:Y:S01]  /*1760*/  LDC.64 R16, c[0x0][0x380] ;  /* 0x0000e000ff107b82 */ /* 0x000ea20000000a00 */
[----:B-1----:R-:W-:-:S04]  /*1770*/  IMAD R19, R0, UR6, R13 ;  /* 0x0000000600137c24 */ /* 0x002fc8000f8e020d */
[----:B0-----:R-:W-:-:S06]  /*1780*/  IMAD.WIDE R14, R19, 0x8, R14 ;  /* 0x00000008130e7825 */ /* 0x001fcc00078e020e */
[----:B------:R-:W3:Y:S01]  /*1790*/  LDG.E.64 R14, desc[UR4][R14.64] ;  /* 0x000000040e0e7981 */ /* 0x000ee2000c1e1b00 */
[----:B------:R-:W-:Y:S01]  /*17a0*/  MOV R18, R8 ;  /* 0x0000000800127202 */ /* 0x000fe20000000f00 */
[----:B--2---:R-:W-:-:S05]  /*17b0*/  IMAD.WIDE R16, R19, 0x8, R16 ;  /* 0x0000000813107825 */ /* 0x004fca00078e0210 */
[----:B---3--:R1:W-:Y:S02]  /*17c0*/  STG.E.64 desc[UR4][R16.64], R14 ;  /* 0x0000000e10007986 */ /* 0x0083e4000c101b04 */
.L_x_23:
[----:B------:R-:W-:Y:S05]  /*17d0*/  BSYNC.RECONVERGENT B2 ;  /* 0x0000000000027941 */ /* 0x000fea0003800200 */
.L_x_22:
[----:B01----:R-:W0:Y:S01]  /*17e0*/  LDC.64 R14, c[0x0][0x380] ;  /* 0x0000e000ff0e7b82 */ /* 0x003e220000000a00 */
[----:B------:R-:W-:-:S07]  /*17f0*/  ISETP.GE.U32.AND P2, PT, R6, 0x3, PT ;  /* 0x000000030600780c */ /* 0x000fce0003f46070 */
[----:B------:R-:W1:Y:S06]  /*1800*/  LDC.64 R16, c[0x0][0x388] ;  /* 0x0000e200ff107b82 */ /* 0x000e6c0000000a00 */
[----:B------:R-:W-:Y:S05]  /*1810*/  @!P2 BRA `(.L_x_21) ;  /* 0x0000000000f4a947 */ /* 0x000fea0003800000 */
.L_x_34:
[----:B------:R-:W-:Y:S01]  /*1820*/  ISETP.NE.AND P2, PT, R18, RZ, PT ;  /* 0x000000ff1200720c */ /* 0x000fe20003f45270 */
[C---:B------:R-:W-:Y:S01]  /*1830*/  IMAD.IADD R22, R7.reuse, 0x1, R18 ;  /* 0x0000000107167824 */ /* 0x040fe200078e0212 */
[----:B------:R-:W-:Y:S01]  /*1840*/  BSSY.RECONVERGENT B2, `(.L_x_26) ;  /* 0x000000f000027945 */ /* 0x000fe20003800200 */
[C---:B------:R-:W-:Y:S02]  /*1850*/  ISETP.GE.AND P3, PT, R0.reuse, 0x1, PT ;  /* 0x000000010000780c */ /* 0x040fe40003f66270 */
[----:B------:R-:W-:Y:S01]  /*1860*/  ISETP.LT.OR P2, PT, R0, 0x1, !P2 ;  /* 0x000000010000780c */ /* 0x000fe20005741670 */
[----:B------:R-:W-:-:S12]  /*1870*/  IMAD.IADD R12, R7, 0x1, R22 ;  /* 0x00000001070c7824 */ /* 0x000fd800078e0216 */
[----:B------:R-:W-:Y:S05]  /*1880*/  @P2 BRA `(.L_x_27) ;  /* 0x0000000000282947 */ /* 0x000fea0003800000 */
[CC--:B------:R-:W-:Y:S02]  /*1890*/  ISETP.GE.AND P2, PT, R18.reuse, R11.reuse, PT ;  /* 0x0000000b1200720c */ /* 0x0c0fe40003f46270 */
[----:B------:R-:W-:Y:S02]  /*18a0*/  VIMNMX R20, PT, PT, R18, R0, !PT ;  /* 0x0000000012147248 */ /* 0x000fe40007fe0100 */
[----:B------:R-:W-:Y:S02]  /*18b0*/  ISETP.GE.AND P4, PT, R0, R11, PT ;  /* 0x0000000b0000720c */ /* 0x000fe40003f86270 */
[----:B------:R-:W-:-:S13]  /*18c0*/  ISETP.LE.AND P2, PT, R20, R9, P2 ;  /* 0x000000091400720c */ /* 0x000fda0001743270 */
[----:B------:R-:W-:Y:S05]  /*18d0*/  @P2 BRA P4, `(.L_x_27) ;  /* 0x0000000000142947 */ /* 0x000fea0002000000 */
[----:B------:R-:W-:-:S04]  /*18e0*/  IMAD R19, R0, UR7, R18 ;  /* 0x0000000700137c24 */ /* 0x000fc8000f8e0212 */
[----:B-1----:R-:W-:-:S06]  /*18f0*/  IMAD.WIDE R20, R19, 0x8, R16 ;  /* 0x0000000813147825 */ /* 0x002fcc00078e0210 */
[----:B------:R-:W2:Y:S01]  /*1900*/  LDG.E.64 R20, desc[UR4][R20.64] ;  /* 0x0000000414147981 */ /* 0x000ea2000c1e1b00 */
[----:B0-----:R-:W-:-:S05]  /*1910*/  IMAD.WIDE R18, R19, 0x8, R14 ;  /* 0x0000000813127825 */ /* 0x001fca00078e020e */
[----:B--2---:R2:W-:Y:S02]  /*1920*/  STG.E.64 desc[UR4][R18.64], R20 ;  /* 0x0000001412007986 */ /* 0x0045e4000c101b04 */
.L_x_27:
[----:B------:R-:W-:Y:S05]  /*1930*/  BSYNC.RECONVERGENT B2 ;  /* 0x0000000000027941 */ /* 0x000fea0003800200 */
.L_x_26:
[----:B------:R-:W-:Y:S04]  /*1940*/  BSSY.RECONVERGENT B2, `(.L_x_28) ;  /* 0x000000c000027945 */ /* 0x000fe80003800200 */
[----:B------:R-:W-:Y:S05]  /*1950*/  @!P3 BRA `(.L_x_29) ;  /* 0x000000000028b947 */ /* 0x000fea0003800000 */
[CC--:B------:R-:W-:Y:S02]  /*1960*/  ISETP.GE.AND P2, PT, R22.reuse, R11.reuse, PT ;  /* 0x0000000b1600720c */ /* 0x0c0fe40003f46270 */
[----:B--2---:R-:W-:Y:S02]  /*1970*/  VIMNMX R18, PT, PT, R22, R0, !PT ;  /* 0x0000000016127248 */ /* 0x004fe40007fe0100 */
        /* <DEDUP_REMOVED lines=8> */
.L_x_29:
[----:B------:R-:W-:Y:S05]  /*1a00*/  BSYNC.RECONVERGENT B2 ;  /* 0x0000000000027941 */ /* 0x000fea0003800200 */
.L_x_28:
[----:B------:R-:W-:Y:S04]  /*1a10*/  BSSY.RECONVERGENT B2, `(.L_x_30) ;  /* 0x000000c000027945 */ /* 0x000fe80003800200 */
[----:B------:R-:W-:Y:S05]  /*1a20*/  @!P3 BRA `(.L_x_31) ;  /* 0x000000000028b947 */ /* 0x000fea0003800000 */
[CC--:B------:R-:W-:Y:S02]  /*1a30*/  ISETP.GE.AND P2, PT, R12.reuse, R11.reuse, PT ;  /* 0x0000000b0c00720c */ /* 0x0c0fe40003f46270 */
[----:B--23--:R-:W-:Y:S02]  /*1a40*/  VIMNMX R18, PT, PT, R12, R0, !PT ;  /* 0x000000000c127248 */ /* 0x00cfe40007fe0100 */
        /* <DEDUP_REMOVED lines=8> */
.L_x_31:
[----:B------:R-:W-:Y:S05]  /*1ad0*/  BSYNC.RECONVERGENT B2 ;  /* 0x0000000000027941 */ /* 0x000fea0003800200 */
.L_x_30:
[----:B------:R-:W-:Y:S01]  /*1ae0*/  BSSY.RECONVERGENT B2, `(.L_x_32) ;  /* 0x000000d000027945 */ /* 0x000fe20003800200 */
[----:B------:R-:W-:-:S03]  /*1af0*/  IMAD.IADD R22, R7, 0x1, R12 ;  /* 0x0000000107167824 */ /* 0x000fc600078e020c */
[----:B------:R-:W-:Y:S05]  /*1b00*/  @!P3 BRA `(.L_x_33) ;  /* 0x000000000028b947 */ /* 0x000fea0003800000 */
[CC--:B------:R-:W-:Y:S02]  /*1b10*/  ISETP.GE.AND P2, PT, R22.reuse, R11.reuse, PT ;  /* 0x0000000b1600720c */ /* 0x0c0fe40003f46270 */
[----:B------:R-:W-:Y:S02]  /*1b20*/  VIMNMX R12, PT, PT, R22, R0, !PT ;  /* 0x00000000160c7248 */ /* 0x000fe40007fe0100 */
[----:B------:R-:W-:Y:S02]  /*1b30*/  ISETP.GE.AND P3, PT, R0, R11, PT ;  /* 0x0000000b0000720c */ /* 0x000fe40003f66270 */
[----:B------:R-:W-:-:S13]  /*1b40*/  ISETP.LE.AND P2, PT, R12, R9, P2 ;  /* 0x000000090c00720c */ /* 0x000fda0001743270 */
[----:B------:R-:W-:Y:S05]  /*1b50*/  @P2 BRA P3, `(.L_x_33) ;  /* 0x0000000000142947 */ /* 0x000fea0001800000 */
[----:B--234-:R-:W-:-:S04]  /*1b60*/  IMAD R21, R0, UR7, R22 ;  /* 0x0000000700157c24 */ /* 0x01cfc8000f8e0216 */
[----:B-1----:R-:W-:-:S06]  /*1b70*/  IMAD.WIDE R18, R21, 0x8, R16 ;  /* 0x0000000815127825 */ /* 0x002fcc00078e0210 */
[----:B------:R-:W2:Y:S01]  /*1b80*/  LDG.E.64 R18, desc[UR4][R18.64] ;  /* 0x0000000412127981 */ /* 0x000ea2000c1e1b00 */
[----:B0-----:R-:W-:-:S05]  /*1b90*/  IMAD.WIDE R20, R21, 0x8, R14 ;  /* 0x0000000815147825 */ /* 0x001fca00078e020e */
[----:B--2---:R0:W-:Y:S02]  /*1ba0*/  STG.E.64 desc[UR4][R20.64], R18 ;  /* 0x0000001214007986 */ /* 0x0041e4000c101b04 */
.L_x_33:
[----:B------:R-:W-:Y:S05]  /*1bb0*/  BSYNC.RECONVERGENT B2 ;  /* 0x0000000000027941 */ /* 0x000fea0003800200 */
.L_x_32:
[----:B0-234-:R-:W-:-:S05]  /*1bc0*/  IMAD.IADD R18, R7, 0x1, R22 ;  /* 0x0000000107127824 */ /* 0x01dfca00078e0216 */
[----:B------:R-:W-:-:S13]  /*1bd0*/  ISETP.GE.AND P2, PT, R18, R3, PT ;  /* 0x000000031200720c */ /* 0x000fda0003f46270 */
[----:B------:R-:W-:Y:S05]  /*1be0*/  @!P2 BRA `(.L_x_34) ;  /* 0xfffffffc000ca947 */ /* 0x000fea000383ffff */
.L_x_21:
[----:B------:R-:W-:Y:S05]  /*1bf0*/  BSYNC.RECONVERGENT B0 ;  /* 0x0000000000007941 */ /* 0x000fea0003800200 */
.L_x_20:
[----:B------:R-:W-:-:S05]  /*1c00*/  IMAD.IADD R0, R5, 0x1, R0 ;  /* 0x0000000105007824 */ /* 0x000fca00078e0200 */
[----:B------:R-:W-:-:S13]  /*1c10*/  ISETP.GE.AND P2, PT, R0, R3, PT ;  /* 0x000000030000720c */ /* 0x000fda0003f46270 */
[----:B------:R-:W-:Y:S05]  /*1c20*/  @!P2 BRA `(.L_x_35) ;  /* 0xfffffff80004a947 */ /* 0x000fea000383ffff */
.L_x_19:
[----:B0-----:R-:W-:Y:S05]  /*1c30*/  BSYNC.RECONVERGENT B1 ;  /* 0x0000000000017941 */ /* 0x001fea0003800200 */
.L_x_18:
[----:B------:R-:W-:Y:S06]  /*1c40*/  BAR.SYNC.DEFER_BLOCKING 0x0 ;  /* 0x0000000000007b1d */ /* 0x000fec0000010000 */
[----:B------:R-:W-:Y:S05]  /*1c50*/  EXIT ;  /* 0x000000000000794d */ /* 0x000fea0003800000 */
.L_x_36:
[----:B------:R-:W-:-:S00]  /*1c60*/  BRA `(.L_x_36) ;  /* 0xfffffffc00fc7947 */ /* 0x000fc0000383ffff */
[----:B------:R-:W-:-:S00]  /*1c70*/  NOP ;  /* 0x0000000000007918 */ /* 0x000fc00000000000 */
        /* <DEDUP_REMOVED lines=8> */
.L_x_37:


//--------------------- .nv.shared.reserved.0     --------------------------
	.section	.nv.shared.reserved.0,"aw",@nobits
	.weak		__nv_reservedSMEM_offset_0_alias
	.size		__nv_reservedSMEM_offset_0_alias, 0, 64
	.other		__nv_reservedSMEM_offset_0_alias,@"STO_CUDA_RESERVED_SHARED STV_DEFAULT"
__nv_reservedSMEM_offset_0_alias:
	.zero		0
	.zero		64


//--------------------- .nv.constant0._Z16jacobi_iterationPdS_i --------------------------
	.section	.nv.constant0._Z16jacobi_iterationPdS_i,"a",@progbits
	.sectionflags	@""
	.align	4
.nv.constant0._Z16jacobi_iterationPdS_i:
	.zero		916


//--------------------- SYMBOLS --------------------------

	.type		.nv.reservedSmem.offset0,@object
	.size		.nv.reservedSmem.offset0,0x4
